def matmul_kernel(
    a_ptr,
    b_ptr,
    c_ptr,
    M,
    N,
    K,
    stride_am,
    stride_ak,
    stride_bk,
    stride_bn,
    stride_cm,
    stride_cn,
    BLOCK_M: tl.constexpr,
    BLOCK_N: tl.constexpr,
    BLOCK_K: tl.constexpr,
    GROUP_M: tl.constexpr,
):
    pid = tl.program_id(axis=0)
    num_pid_m = tl.cdiv(M, BLOCK_M)
    num_pid_n = tl.cdiv(N, BLOCK_N)
    num_pid_in_group = GROUP_M * num_pid_n
    group_id = pid // num_pid_in_group
    first_pid_m = group_id * GROUP_M
    group_size_m = min(num_pid_m - first_pid_m, GROUP_M)
    pid_m = first_pid_m + ((pid % num_pid_in_group) % group_size_m)
    pid_n = (pid % num_pid_in_group) // group_size_m

    offs_am = (pid_m * BLOCK_M + tl.arange(0, BLOCK_M)) % M
    offs_bn = (pid_n * BLOCK_N + tl.arange(0, BLOCK_N)) % N
    offs_k = tl.arange(0, BLOCK_K)
    a_ptrs = a_ptr + offs_am[:, None] * stride_am + offs_k[None, :] * stride_ak
    b_ptrs = b_ptr + offs_k[:, None] * stride_bk + offs_bn[None, :] * stride_bn

    acc = tl.zeros((BLOCK_M, BLOCK_N), dtype=tl.float32)
    for kk in range(0, tl.cdiv(K, BLOCK_K)):
        a = tl.load(a_ptrs, mask=offs_k[None, :] < K - kk * BLOCK_K, other=0.0)
        b = tl.load(b_ptrs, mask=offs_k[:, None] < K - kk * BLOCK_K, other=0.0)
        acc = tl.dot(a, b, acc)
        a_ptrs += BLOCK_K * stride_ak
        b_ptrs += BLOCK_K * stride_bk

    c = acc.to(c_ptr.dtype.element_ty)
    offs_cm = pid_m * BLOCK_M + tl.arange(0, BLOCK_M)
    offs_cn = pid_n * BLOCK_N + tl.arange(0, BLOCK_N)
    c_ptrs = c_ptr + offs_cm[:, None] * stride_cm + offs_cn[None, :] * stride_cn
    mask = (offs_cm[:, None] < M) & (offs_cn[None, :] < N)
    tl.store(c_ptrs, c, mask=mask)

# config = {"BLOCK_K": 32, "BLOCK_M": 512, "BLOCK_N": 64, "GROUP_M": 8, "arch": "sm_100", "dtype": "fp16", "num_ctas": 1, "num_stages": 2, "num_warps": 8}
# arch = sm_100


// ===== COMPILED SASS (sm_100a) =====

	.target	sm_100a

	.elftype	@"ET_EXEC"


//--------------------- .note.nv.tkinfo           --------------------------
	.section	.note.nv.tkinfo,"",@"SHT_NOTE"
	.sectionflags	@"SHF_NOTE_NV_TKINFO"
	.tkinfo
        /*0018*/ 	.word	0x00000081
        /*0030*/ 	.string	""
        /*0030*/ 	.string	"ptxas-blackwell"
        /*0030*/ 	.string	"Cuda compilation tools, release 12.9, V12.9.86"
        /*0030*/ 	.string	"Build cuda_12.9.r12.9/compiler.36037853_0"
        /*0030*/ 	.string	"-v  -suppress-debug-info  -lineinfo  -arch sm_100a "



//--------------------- .note.nv.cuver            --------------------------
	.section	.note.nv.cuver,"",@"SHT_NOTE"
	.sectionflags	@"SHF_NOTE_NV_CUVER"
        /*0018*/ 	.short	0x0001
        /*001a*/ 	.short	0x0064
        /*001c*/ 	.short	0x0001
        /*001e*/ 	.short	0x0000
        /*0020*/ 	.short	0x0001
        /*0022*/ 	.short	0x0000


//--------------------- .nv.info                  --------------------------
	.section	.nv.info,"",@"SHT_CUDA_INFO"
	.align	4


	//----- nvinfo : EIATTR_REGCOUNT
	.align		4
        /*0000*/ 	.byte	0x04, 0x2f
        /*0002*/ 	.short	(.L_4 - .L_3)
	.align		4
.L_3:
        /*0004*/ 	.word	index@(matmul_kernel)
        /*0008*/ 	.word	0x000000ff


	//----- nvinfo : EIATTR_FRAME_SIZE
	.align		4
.L_4:
        /*000c*/ 	.byte	0x04, 0x11
        /*000e*/ 	.short	(.L_6 - .L_5)
	.align		4
.L_5:
        /*0010*/ 	.word	index@($__internal_2_$__cuda_sm10x_tcgen05_guardrail_trap_unallocated_columns_being_dealloced)
        /*0014*/ 	.word	0x00000000


	//----- nvinfo : EIATTR_FRAME_SIZE
	.align		4
.L_6:
        /*0018*/ 	.byte	0x04, 0x11
        /*001a*/ 	.short	(.L_8 - .L_7)
	.align		4
.L_7:
        /*001c*/ 	.word	index@($__internal_1_$__cuda_sm10x_tcgen05_guardrail_trap_phase_invalid_during_alloc)
        /*0020*/ 	.word	0x00000000


	//----- nvinfo : EIATTR_FRAME_SIZE
	.align		4
.L_8:
        /*0024*/ 	.byte	0x04, 0x11
        /*0026*/ 	.short	(.L_10 - .L_9)
	.align		4
.L_9:
        /*0028*/ 	.word	index@($__internal_0_$__cuda_sm10x_tcgen05_guardrail_trap_col_being_dealloced_not_returned_by_alloc)
        /*002c*/ 	.word	0x00000000


	//----- nvinfo : EIATTR_FRAME_SIZE
	.align		4
.L_10:
        /*0030*/ 	.byte	0x04, 0x11
        /*0032*/ 	.short	(.L_12 - .L_11)
	.align		4
.L_11:
        /*0034*/ 	.word	index@(matmul_kernel)
        /*0038*/ 	.word	0x00000000


	//----- nvinfo : EIATTR_MIN_STACK_SIZE
	.align		4
.L_12:
        /*003c*/ 	.byte	0x04, 0x12
        /*003e*/ 	.short	(.L_14 - .L_13)
	.align		4
.L_13:
        /*0040*/ 	.word	index@(matmul_kernel)
        /*0044*/ 	.word	0x00000000
.L_14:


//--------------------- .nv.info.matmul_kernel    --------------------------
	.section	.nv.info.matmul_kernel,"",@"SHT_CUDA_INFO"
	.sectionflags	@""
	.align	4


	//----- nvinfo : EIATTR_CUDA_API_VERSION
	.align		4
        /*0000*/ 	.byte	0x04, 0x37
        /*0002*/ 	.short	(.L_16 - .L_15)
.L_15:
        /*0004*/ 	.word	0x00000081


	//----- nvinfo : EIATTR_KPARAM_INFO
	.align		4
.L_16:
        /*0008*/ 	.byte	0x04, 0x17
        /*000a*/ 	.short	(.L_18 - .L_17)
.L_17:
        /*000c*/ 	.word	0x00000000
        /*0010*/ 	.short	0x000d
        /*0012*/ 	.short	0x0048
        /*0014*/ 	.byte	0x00, 0xf4, 0x21, 0x00


	//----- nvinfo : EIATTR_KPARAM_INFO
	.align		4
.L_18:
        /*0018*/ 	.byte	0x04, 0x17
        /*001a*/ 	.short	(.L_20 - .L_19)
.L_19:
        /*001c*/ 	.word	0x00000000
        /*0020*/ 	.short	0x000c
        /*0022*/ 	.short	0x0040
        /*0024*/ 	.byte	0x00, 0xf4, 0x21, 0x00


	//----- nvinfo : EIATTR_KPARAM_INFO
	.align		4
.L_20:
        /*0028*/ 	.byte	0x04, 0x17
        /*002a*/ 	.short	(.L_22 - .L_21)
.L_21:
        /*002c*/ 	.word	0x00000000
        /*0030*/ 	.short	0x000b
        /*0032*/ 	.short	0x0038
        /*0034*/ 	.byte	0x00, 0xf0, 0x11, 0x00


	//----- nvinfo : EIATTR_KPARAM_INFO
	.align		4
.L_22:
        /*0038*/ 	.byte	0x04, 0x17
        /*003a*/ 	.short	(.L_24 - .L_23)
.L_23:
        /*003c*/ 	.word	0x00000000
        /*0040*/ 	.short	0x000a
        /*0042*/ 	.short	0x0034
        /*0044*/ 	.byte	0x00, 0xf0, 0x11, 0x00


	//----- nvinfo : EIATTR_KPARAM_INFO
	.align		4
.L_24:
        /*0048*/ 	.byte	0x04, 0x17
        /*004a*/ 	.short	(.L_26 - .L_25)
.L_25:
        /*004c*/ 	.word	0x00000000
        /*0050*/ 	.short	0x0009
        /*0052*/ 	.short	0x0030
        /*0054*/ 	.byte	0x00, 0xf0, 0x11, 0x00


	//----- nvinfo : EIATTR_KPARAM_INFO
	.align		4
.L_26:
        /*0058*/ 	.byte	0x04, 0x17
        /*005a*/ 	.short	(.L_28 - .L_27)
.L_27:
        /*005c*/ 	.word	0x00000000
        /*0060*/ 	.short	0x0008
        /*0062*/ 	.short	0x002c
        /*0064*/ 	.byte	0x00, 0xf0, 0x11, 0x00


	//----- nvinfo : EIATTR_KPARAM_INFO
	.align		4
.L_28:
        /*0068*/ 	.byte	0x04, 0x17
        /*006a*/ 	.short	(.L_30 - .L_29)
.L_29:
        /*006c*/ 	.word	0x00000000
        /*0070*/ 	.short	0x0007
        /*0072*/ 	.short	0x0028
        /*0074*/ 	.byte	0x00, 0xf0, 0x11, 0x00


	//----- nvinfo : EIATTR_KPARAM_INFO
	.align		4
.L_30:
        /*0078*/ 	.byte	0x04, 0x17
        /*007a*/ 	.short	(.L_32 - .L_31)
.L_31:
        /*007c*/ 	.word	0x00000000
        /*0080*/ 	.short	0x0006
        /*0082*/ 	.short	0x0024
        /*0084*/ 	.byte	0x00, 0xf0, 0x11, 0x00


	//----- nvinfo : EIATTR_KPARAM_INFO
	.align		4
.L_32:
        /*0088*/ 	.byte	0x04, 0x17
        /*008a*/ 	.short	(.L_34 - .L_33)
.L_33:
        /*008c*/ 	.word	0x00000000
        /*0090*/ 	.short	0x0005
        /*0092*/ 	.short	0x0020
        /*0094*/ 	.byte	0x00, 0xf0, 0x11, 0x00


	//----- nvinfo : EIATTR_KPARAM_INFO
	.align		4
.L_34:
        /*0098*/ 	.byte	0x04, 0x17
        /*009a*/ 	.short	(.L_36 - .L_35)
.L_35:
        /*009c*/ 	.word	0x00000000
        /*00a0*/ 	.short	0x0004
        /*00a2*/ 	.short	0x001c
        /*00a4*/ 	.byte	0x00, 0xf0, 0x11, 0x00


	//----- nvinfo : EIATTR_KPARAM_INFO
	.align		4
.L_36:
        /*00a8*/ 	.byte	0x04, 0x17
        /*00aa*/ 	.short	(.L_38 - .L_37)
.L_37:
        /*00ac*/ 	.word	0x00000000
        /*00b0*/ 	.short	0x0003
        /*00b2*/ 	.short	0x0018
        /*00b4*/ 	.byte	0x00, 0xf0, 0x11, 0x00


	//----- nvinfo : EIATTR_KPARAM_INFO
	.align		4
.L_38:
        /*00b8*/ 	.byte	0x04, 0x17
        /*00ba*/ 	.short	(.L_40 - .L_39)
.L_39:
        /*00bc*/ 	.word	0x00000000
        /*00c0*/ 	.short	0x0002
        /*00c2*/ 	.short	0x0010
        /*00c4*/ 	.byte	0x00, 0xf4, 0x21, 0x00


	//----- nvinfo : EIATTR_KPARAM_INFO
	.align		4
.L_40:
        /*00c8*/ 	.byte	0x04, 0x17
        /*00ca*/ 	.short	(.L_42 - .L_41)
.L_41:
        /*00cc*/ 	.word	0x00000000
        /*00d0*/ 	.short	0x0001
        /*00d2*/ 	.short	0x0008
        /*00d4*/ 	.byte	0x00, 0xf4, 0x21, 0x00


	//----- nvinfo : EIATTR_KPARAM_INFO
	.align		4
.L_42:
        /*00d8*/ 	.byte	0x04, 0x17
        /*00da*/ 	.short	(.L_44 - .L_43)
.L_43:
        /*00dc*/ 	.word	0x00000000
        /*00e0*/ 	.short	0x0000
        /*00e2*/ 	.short	0x0000
        /*00e4*/ 	.byte	0x00, 0xf4, 0x21, 0x00


	//----- nvinfo : EIATTR_AT_ENTRY_FRAGMENTS
	.align		4
.L_44:
        /*00e8*/ 	.byte	0x04, 0x4f
        /*00ea*/ 	.short	(.L_46 - .L_45)


	//   ....[0]....
.L_45:
        /*00ec*/ 	.word	0x00000004


	//----- nvinfo : EIATTR_RESERVED_SMEM_USED
	.align		4
.L_46:
        /*00f0*/ 	.byte	0x01, 0x41
	.zero		2


	//----- nvinfo : EIATTR_SPARSE_MMA_MASK
	.align		4
        /*00f4*/ 	.byte	0x03, 0x50
        /*00f6*/ 	.short	0x0000


	//----- nvinfo : EIATTR_TCGEN05_1CTA_USED
	.align		4
        /*00f8*/ 	.byte	0x01, 0x51
	.zero		2


	//----- nvinfo : EIATTR_MAXREG_COUNT
	.align		4
        /*00fc*/ 	.byte	0x03, 0x1b
        /*00fe*/ 	.short	0x00ff


	//----- nvinfo : EIATTR_NUM_BARRIERS
	.align		4
        /*0100*/ 	.byte	0x02, 0x4c
        /*0102*/ 	.byte	0x01
	.zero		1


	//----- nvinfo : EIATTR_INT_WARP_WIDE_INSTR_OFFSETS
	.align		4
        /*0104*/ 	.byte	0x04, 0x31
        /*0106*/ 	.short	(.L_48 - .L_47)


	//   ....[0]....
.L_47:
        /*0108*/ 	.word	0x00001740


	//   ....[1]....
        /*010c*/ 	.word	0x000017c0


	//   ....[2]....
        /*0110*/ 	.word	0x00002cf0


	//   ....[3]....
        /*0114*/ 	.word	0x00008230


	//   ....[4]....
        /*0118*/ 	.word	0x00008280


	//----- nvinfo : EIATTR_COOP_GROUP_MASK_REGIDS
	.align		4
.L_48:
        /*011c*/ 	.byte	0x04, 0x29
        /*011e*/ 	.short	(.L_50 - .L_49)


	//   ....[0]....
.L_49:
        /*0120*/ 	.word	0xffffffff


	//   ....[1]....
        /*0124*/ 	.word	0xffffffff


	//   ....[2]....
        /*0128*/ 	.word	0xffffffff


	//   ....[3]....
        /*012c*/ 	.word	0xffffffff


	//----- nvinfo : EIATTR_COOP_GROUP_INSTR_OFFSETS
	.align		4
.L_50:
        /*0130*/ 	.byte	0x04, 0x28
        /*0132*/ 	.short	(.L_52 - .L_51)


	//   ....[0]....
.L_51:
        /*0134*/ 	.word	0x00000070


	//   ....[1]....
        /*0138*/ 	.word	0x00000330


	//   ....[2]....
        /*013c*/ 	.word	0x000080c0


	//   ....[3]....
        /*0140*/ 	.word	0x00008330


	//----- nvinfo : EIATTR_VRC_CTA_INIT_COUNT
	.align		4
.L_52:
        /*0144*/ 	.byte	0x02, 0x4a
        /*0146*/ 	.byte	0x80
	.zero		1


	//----- nvinfo : EIATTR_MBARRIER_INSTR_OFFSETS
	.align		4
        /*0148*/ 	.byte	0x04, 0x39
        /*014a*/ 	.short	(.L_54 - .L_53)


	//   ....[0]....
.L_53:
        /*014c*/ 	.word	0x00001980
        /*0150*/ 	.word	0x000000ff
        /*0154*/ 	.word	0x00000000
        /*0158*/ 	.short	0x0100
        /*015a*/ 	.byte	0x0b
	.zero		1


	//   ....[1]....
        /*015c*/ 	.word	0x00002d20
        /*0160*/ 	.word	0x000000ff
        /*0164*/ 	.word	0x00012008
        /*0168*/ 	.short	0x0100
        /*016a*/ 	.byte	0x09
	.zero		1


	//   ....[2]....
        /*016c*/ 	.word	0x00003880
        /*0170*/ 	.word	0x000000ff
        /*0174*/ 	.word	0x00000000
        /*0178*/ 	.short	0x010a
        /*017a*/ 	.byte	0x0b
	.zero		1


	//   ....[3]....
        /*017c*/ 	.word	0x00005030
        /*0180*/ 	.word	0x000000ff
        /*0184*/ 	.word	0x00000000
        /*0188*/ 	.short	0x010a
        /*018a*/ 	.byte	0x0b
	.zero		1


	//   ....[4]....
        /*018c*/ 	.word	0x00005100
        /*0190*/ 	.word	0x000000ff
        /*0194*/ 	.word	0x00012000
        /*0198*/ 	.short	0x0108
        /*019a*/ 	.byte	0x09
	.zero		1


	//   ....[5]....
        /*019c*/ 	.word	0x000051a0
        /*01a0*/ 	.word	0x000000ff
        /*01a4*/ 	.word	0x00012008
        /*01a8*/ 	.short	0x0108
        /*01aa*/ 	.byte	0x09
	.zero		1


	//   ....[6]....
        /*01ac*/ 	.word	0x00008350
        /*01b0*/ 	.word	0x000000ff
        /*01b4*/ 	.word	0x00000000
        /*01b8*/ 	.short	0x010a
        /*01ba*/ 	.byte	0x0b
	.zero		1


	//   ....[7]....
        /*01bc*/ 	.word	0x00008380
        /*01c0*/ 	.word	0x000000ff
        /*01c4*/ 	.word	0x00000000
        /*01c8*/ 	.short	0x010a
        /*01ca*/ 	.byte	0x0b
	.zero		1


	//----- nvinfo : EIATTR_NUM_MBARRIERS
	.align		4
.L_54:
        /*01cc*/ 	.byte	0x03, 0x38
        /*01ce*/ 	.short	0x0002


	//----- nvinfo : EIATTR_EXIT_INSTR_OFFSETS
	.align		4
        /*01d0*/ 	.byte	0x04, 0x1c
        /*01d2*/ 	.short	(.L_56 - .L_55)


	//   ....[0]....
.L_55:
        /*01d4*/ 	.word	0x00008340


	//----- nvinfo : EIATTR_REQNTID
	.align		4
.L_56:
        /*01d8*/ 	.byte	0x04, 0x10
        /*01da*/ 	.short	(.L_58 - .L_57)
.L_57:
        /*01dc*/ 	.word	0x00000100
        /*01e0*/ 	.word	0x00000001
        /*01e4*/ 	.word	0x00000001


	//----- nvinfo : EIATTR_CRS_STACK_SIZE
	.align		4
.L_58:
        /*01e8*/ 	.byte	0x04, 0x1e
        /*01ea*/ 	.short	(.L_60 - .L_59)
.L_59:
        /*01ec*/ 	.word	0x00000000


	//----- nvinfo : EIATTR_CBANK_PARAM_SIZE
	.align		4
.L_60:
        /*01f0*/ 	.byte	0x03, 0x19
        /*01f2*/ 	.short	0x0050


	//----- nvinfo : EIATTR_PARAM_CBANK
	.align		4
        /*01f4*/ 	.byte	0x04, 0x0a
        /*01f6*/ 	.short	(.L_62 - .L_61)
	.align		4
.L_61:
        /*01f8*/ 	.word	index@(.nv.constant0.matmul_kernel)
        /*01fc*/ 	.short	0x0380
        /*01fe*/ 	.short	0x0050


	//----- nvinfo : EIATTR_SW_WAR
	.align		4
.L_62:
        /*0200*/ 	.byte	0x04, 0x36
        /*0202*/ 	.short	(.L_64 - .L_63)
.L_63:
        /*0204*/ 	.word	0x00000008
.L_64:


//--------------------- .nv.compat                --------------------------
	.section	.nv.compat,"",@"SHT_CUDA_COMPAT_INFO"
	.align	4
        /*0000*/ 	.byte	0x02, 0x02, 0x02, 0x00, 0x02, 0x05, 0x05, 0x00, 0x02, 0x03, 0x00, 0x00, 0x02, 0x06, 0x01, 0x00


//--------------------- .nv.callgraph             --------------------------
	.section	.nv.callgraph,"",@"SHT_CUDA_CALLGRAPH"
	.align	4
	.sectionentsize	8
	.align		4
        /*0000*/ 	.word	0x00000000
	.align		4
        /*0004*/ 	.word	0xffffffff
	.align		4
        /*0008*/ 	.word	0x00000000
	.align		4
        /*000c*/ 	.word	0xfffffffe
	.align		4
        /*0010*/ 	.word	0x00000000
	.align		4
        /*0014*/ 	.word	0xfffffffd
	.align		4
        /*0018*/ 	.word	0x00000000
	.align		4
        /*001c*/ 	.word	0xfffffffc


//--------------------- .text.matmul_kernel       --------------------------
	.section	.text.matmul_kernel,"ax",@progbits
	.align	128
        .global         matmul_kernel
        .type           matmul_kernel,@function
        .size           matmul_kernel,(.L_x_20 - matmul_kernel)
        .other          matmul_kernel,@"STO_CUDA_ENTRY STV_DEFAULT"
matmul_kernel:
.text.matmul_kernel:
[----:B------:R-:W0:Y:S01]  /*0000*/  LDC R1, c[0x0][0x37c] ;  /* 0x0000df00ff017b82 */ /* 0x000e220000000800 */
[----:B------:R-:W1:Y:S01]  /*0010*/  S2R R132, SR_TID.X ;  /* 0x0000000000847919 */ /* 0x000e620000002100 */
[----:B------:R-:W2:Y:S01]  /*0020*/  LDCU.64 UR22, c[0x0][0x358] ;  /* 0x00006b00ff1677ac */ /* 0x000ea20008000a00 */
[----:B-1----:R-:W-:-:S13]  /*0030*/  ISETP.GE.U32.AND P0, PT, R132, 0x20, PT ;  /* 0x000000208400780c */ /* 0x002fda0003f06070 */
[----:B------:R-:W-:Y:S02]  /*0040*/  VOTEU.ANY UP0, P0 ;  /* 0x0000000000ff7886 */ /* 0x000fe40000000100 */
[----:B0-2---:R-:W-:Y:S05]  /*0050*/  BRA.U UP0, `(.L_x_0) ;  /* 0x0000000100b87547 */ /* 0x005fea000b800000 */
[----:B------:R-:W0:Y:S01]  /*0060*/  S2UR UR6, SR_CgaCtaId ;  /* 0x00000000000679c3 */ /* 0x000e220000008800 */
[----:B------:R-:W-:Y:S01]  /*0070*/  NOP ;  /* 0x0000000000007918 */ /* 0x000fe20000000000 */
[----:B------:R-:W-:Y:S02]  /*0080*/  UMOV UR4, 0x40 ;  /* 0x0000004000047882 */ /* 0x000fe40000000000 */
[----:B0-----:R-:W-:-:S09]  /*0090*/  ULEA UR4, UR6, UR4, 0x18 ;  /* 0x0000000406047291 */ /* 0x001fd2000f8ec0ff */
[----:B------:R-:W0:Y:S01]  /*00a0*/  LDS.U8 R0, [UR4] ;  /* 0x00000004ff007984 */ /* 0x000e220008000000 */
[----:B------:R-:W-:Y:S02]  /*00b0*/  UMOV UR4, 0x400 ;  /* 0x0000040000047882 */ /* 0x000fe40000000000 */
[----:B------:R-:W-:Y:S01]  /*00c0*/  ULEA UR4, UR6, UR4, 0x18 ;  /* 0x0000000406047291 */ /* 0x000fe2000f8ec0ff */
[----:B0-----:R-:W-:-:S13]  /*00d0*/  ISETP.NE.AND P0, PT, R0, RZ, PT ;  /* 0x000000ff0000720c */ /* 0x001fda0003f05270 */
[----:B------:R-:W-:Y:S05]  /*00e0*/  @P0 BRA `(.L_x_1) ;  /* 0x00000000007c0947 */ /* 0x000fea0003800000 */
[----:B------:R-:W-:-:S13]  /*00f0*/  ELECT P0, URZ, PT ;  /* 0x0000000000ff782f */ /* 0x000fda0003800000 */
[----:B------:R-:W-:Y:S05]  /*0100*/  @!P0 BRA `(.L_x_2) ;  /* 0x0000000000848947 */ /* 0x000fea0003800000 */
[----:B------:R-:W-:Y:S01]  /*0110*/  UMOV UR5, 0x8 ;  /* 0x0000000800057882 */ /* 0x000fe20000000000 */
[----:B------:R-:W-:Y:S02]  /*0120*/  IMAD.MOV.U32 R4, RZ, RZ, 0x1 ;  /* 0x00000001ff047424 */ /* 0x000fe400078e00ff */
[----:B------:R-:W-:Y:S02]  /*0130*/  IMAD.MOV.U32 R5, RZ, RZ, 0xff ;  /* 0x000000ffff057424 */ /* 0x000fe400078e00ff */
[----:B------:R-:W-:Y:S04]  /*0140*/  DEPBAR.LE SB0, 0x36 ;  /* 0x00008d800000791a */ /* 0x000fe80000000000 */
[----:B------:R-:W0:Y:S02]  /*0150*/  UTCATOMSWS.FIND_AND_SET.ALIGN UP1, UR5, UR5 ;  /* 0x00000005000575e3 */ /* 0x000e240008020800 */
[----:B0-----:R-:W-:-:S04]  /*0160*/  PLOP3.LUT P0, PT, PT, PT, UP1, 0x80, 0x8 ;  /* 0x000000000008781c */ /* 0x001fc80003f0f018 */
[----:B------:R-:W-:-:S04]  /*0170*/  SEL R0, RZ, 0xffffffff, !P0 ;  /* 0xffffffffff007807 */ /* 0x000fc80004000000 */
[----:B------:R-:W-:Y:S01]  /*0180*/  ISETP.NE.AND P0, PT, R0, RZ, PT ;  /* 0x000000ff0000720c */ /* 0x000fe20003f05270 */
[----:B------:R-:W-:-:S12]  /*0190*/  IMAD.U32 R0, RZ, RZ, UR5 ;  /* 0x00000005ff007e24 */ /* 0x000fd8000f8e00ff */
[----:B------:R-:W-:Y:S05]  /*01a0*/  @P0 BRA `(.L_x_3) ;  /* 0x0000000000240947 */ /* 0x000fea0003800000 */
.L_x_4:
[----:B------:R-:W-:Y:S05]  /*01b0*/  NANOSLEEP 0x64 ;  /* 0x000000640000795d */ /* 0x000fea0003800000 */
[----:B------:R-:W-:-:S05]  /*01c0*/  UMOV UR5, 0x8 ;  /* 0x0000000800057882 */ /* 0x000fca0000000000 */
[----:B------:R-:W-:Y:S04]  /*01d0*/  DEPBAR.LE SB0, 0x36 ;  /* 0x00008d800000791a */ /* 0x000fe80000000000 */
[----:B------:R-:W0:Y:S02]  /*01e0*/  UTCATOMSWS.FIND_AND_SET.ALIGN UP1, UR5, UR5 ;  /* 0x00000005000575e3 */ /* 0x000e240008020800 */
[----:B0-----:R-:W-:-:S04]  /*01f0*/  PLOP3.LUT P0, PT, PT, PT, UP1, 0x80, 0x8 ;  /* 0x000000000008781c */ /* 0x001fc80003f0f018 */
[----:B------:R-:W-:-:S04]  /*0200*/  SEL R0, RZ, 0xffffffff, !P0 ;  /* 0xffffffffff007807 */ /* 0x000fc80004000000 */
[----:B------:R-:W-:Y:S01]  /*0210*/  ISETP.NE.AND P0, PT, R0, RZ, PT ;  /* 0x000000ff0000720c */ /* 0x000fe20003f05270 */
[----:B------:R-:W-:-:S12]  /*0220*/  IMAD.U32 R0, RZ, RZ, UR5 ;  /* 0x00000005ff007e24 */ /* 0x000fd8000f8e00ff */
[----:B------:R-:W-:Y:S05]  /*0230*/  @!P0 BRA `(.L_x_4) ;  /* 0xfffffffc00dc8947 */ /* 0x000fea000383ffff */
.L_x_3:
[C---:B------:R-:W-:Y:S01]  /*0240*/  VIADD R3, R0.reuse, 0x10 ;  /* 0x0000001000037836 */ /* 0x040fe20000000000 */
[----:B------:R-:W-:Y:S01]  /*0250*/  UMOV UR5, 0x50 ;  /* 0x0000005000057882 */ /* 0x000fe20000000000 */
[----:B------:R-:W-:Y:S01]  /*0260*/  SHF.L.U32 R2, R5, R0, RZ ;  /* 0x0000000005027219 */ /* 0x000fe200000006ff */
[----:B------:R-:W-:Y:S01]  /*0270*/  ULEA UR5, UR6, UR5, 0x18 ;  /* 0x0000000506057291 */ /* 0x000fe2000f8ec0ff */
[----:B------:R-:W-:Y:S01]  /*0280*/  IMAD.SHL.U32 R0, R0, 0x20, RZ ;  /* 0x0000002000007824 */ /* 0x000fe200078e00ff */
[----:B------:R-:W-:-:S04]  /*0290*/  SHF.L.U32 R3, R4, R3, RZ ;  /* 0x0000000304037219 */ /* 0x000fc800000006ff */
[----:B------:R-:W-:-:S05]  /*02a0*/  LOP3.LUT R2, R3, R2, RZ, 0xfc, !PT ;  /* 0x0000000203027212 */ /* 0x000fca00078efcff */
[----:B------:R0:W-:Y:S04]  /*02b0*/  ATOMS.OR RZ, [UR5], R2 ;  /* 0x00000002ffff798c */ /* 0x0001e8000b000005 */
[----:B------:R0:W-:Y:S01]  /*02c0*/  STS [UR4], R0 ;  /* 0x00000000ff007988 */ /* 0x0001e20008000804 */
[----:B------:R-:W-:Y:S05]  /*02d0*/  BRA `(.L_x_2) ;  /* 0x0000000000107947 */ /* 0x000fea0003800000 */
.L_x_1:
[----:B------:R-:W-:Y:S01]  /*02e0*/  IMAD.MOV.U32 R0, RZ, RZ, -0x1 ;  /* 0xffffffffff007424 */ /* 0x000fe200078e00ff */
[----:B------:R-:W-:-:S04]  /*02f0*/  MOV R2, 0x320 ;  /* 0x0000032000027802 */ /* 0x000fc80000000f00 */
[----:B------:R0:W-:Y:S03]  /*0300*/  STS [UR4], R0 ;  /* 0x00000000ff007988 */ /* 0x0001e60008000804 */
[----:B0-----:R-:W-:Y:S05]  /*0310*/  CALL.REL.NOINC `($__internal_1_$__cuda_sm10x_tcgen05_guardrail_trap_phase_invalid_during_alloc) ;  /* 0x0000008000307944 */ /* 0x001fea0003c00000 */
.L_x_2:
[----:B------:R-:W-:Y:S05]  /*0320*/  WARPSYNC.ALL ;  /* 0x0000000000007948 */ /* 0x000fea0003800000 */
[----:B------:R-:W-:Y:S01]  /*0330*/  NOP ;  /* 0x0000000000007918 */ /* 0x000fe20000000000 */
.L_x_0:
[----:B------:R-:W1:Y:S01]  /*0340*/  LDC.64 R4, c[0x0][0x398] ;  /* 0x0000e600ff047b82 */ /* 0x000e620000000a00 */
[----:B------:R-:W2:Y:S01]  /*0350*/  S2R R7, SR_CTAID.X ;  /* 0x0000000000077919 */ /* 0x000ea20000002500 */
[----:B------:R-:W-:Y:S01]  /*0360*/  UMOV UR9, 0x400 ;  /* 0x0000040000097882 */ /* 0x000fe20000000000 */
[----:B------:R-:W3:Y:S01]  /*0370*/  LDCU.128 UR16, c[0x0][0x380] ;  /* 0x00007000ff1077ac */ /* 0x000ee20008000c00 */
[----:B------:R-:W-:-:S04]  /*0380*/  UMOV UR7, 0x1 ;  /* 0x0000000100077882 */ /* 0x000fc80000000000 */
[----:B------:R-:W4:Y:S08]  /*0390*/  S2UR UR5, SR_CgaCtaId ;  /* 0x00000000000579c3 */ /* 0x000f300000008800 */
[----:B------:R-:W5:Y:S01]  /*03a0*/  LDC.64 R136, c[0x0][0x3a0] ;  /* 0x0000e800ff887b82 */ /* 0x000f620000000a00 */
[----:B01----:R-:W-:Y:S01]  /*03b0*/  VIADD R0, R5, 0x3f ;  /* 0x0000003f05007836 */ /* 0x003fe20000000000 */
[----:B------:R-:W-:-:S06]  /*03c0*/  IABS R20, R5 ;  /* 0x0000000500147213 */ /* 0x000fcc0000000000 */
[----:B------:R-:W0:Y:S01]  /*03d0*/  LDC.64 R32, c[0x0][0x3a8] ;  /* 0x0000ea00ff207b82 */ /* 0x000e220000000a00 */
[----:B------:R-:W-:Y:S02]  /*03e0*/  IABS R18, R4 ;  /* 0x0000000400127213 */ /* 0x000fe40000000000 */
[----:B------:R-:W-:Y:S01]  /*03f0*/  SHF.R.S32.HI R3, RZ, 0x1f, R0 ;  /* 0x0000001fff037819 */ /* 0x000fe20000011400 */
[----:B----4-:R-:W-:-:S03]  /*0400*/  ULEA UR9, UR5, UR9, 0x18 ;  /* 0x0000000905097291 */ /* 0x010fc6000f8ec0ff */
[----:B------:R-:W-:Y:S01]  /*0410*/  LEA.HI R3, R3, R0, RZ, 0x6 ;  /* 0x0000000003037211 */ /* 0x000fe200078f30ff */
[----:B------:R-:W-:Y:S01]  /*0420*/  BAR.SYNC.DEFER_BLOCKING 0x0 ;  /* 0x0000000000007b1d */ /* 0x000fe20000010000 */
[----:B--2---:R-:W-:Y:S02]  /*0430*/  IABS R10, R7 ;  /* 0x00000007000a7213 */ /* 0x004fe40000000000 */
[----:B------:R-:W-:Y:S01]  /*0440*/  SHF.R.S32.HI R3, RZ, 0x6, R3 ;  /* 0x00000006ff037819 */ /* 0x000fe20000011403 */
[----:B-----5:R-:W-:-:S04]  /*0450*/  VIADD R152, R136, 0xffffffe0 ;  /* 0xffffffe088987836 */ /* 0x020fc80000000000 */
[----:B------:R-:W-:-:S05]  /*0460*/  IMAD.SHL.U32 R6, R3, 0x8, RZ ;  /* 0x0000000803067824 */ /* 0x000fca00078e00ff */
[-C--:B------:R-:W-:Y:S02]  /*0470*/  IABS R9, R6.reuse ;  /* 0x0000000600097213 */ /* 0x080fe40000000000 */
[----:B------:R-:W-:Y:S02]  /*0480*/  IABS R12, R6 ;  /* 0x00000006000c7213 */ /* 0x000fe40000000000 */
[----:B------:R-:W1:Y:S01]  /*0490*/  I2F.RP R0, R9 ;  /* 0x0000000900007306 */ /* 0x000e620000209400 */
[----:B------:R-:W2:Y:S07]  /*04a0*/  LDS R30, [UR9] ;  /* 0x00000009ff1e7984 */ /* 0x000eae0008000800 */
[----:B-1----:R-:W1:Y:S02]  /*04b0*/  MUFU.RCP R0, R0 ;  /* 0x0000000000007308 */ /* 0x002e640000001000 */
[----:B-1----:R-:W-:-:S02]  /*04c0*/  VIADD R2, R0, 0xffffffe ;  /* 0x0ffffffe00027836 */ /* 0x002fc40000000000 */
[----:B------:R-:W-:-:S04]  /*04d0*/  IMAD.MOV R0, RZ, RZ, -R12 ;  /* 0x000000ffff007224 */ /* 0x000fc800078e0a0c */
[----:B------:R1:W4:Y:S02]  /*04e0*/  F2I.FTZ.U32.TRUNC.NTZ R3, R2 ;  /* 0x0000000200037305 */ /* 0x000324000021f000 */
[----:B-1----:R-:W-:Y:S01]  /*04f0*/  IMAD.MOV.U32 R2, RZ, RZ, RZ ;  /* 0x000000ffff027224 */ /* 0x002fe200078e00ff */
[----:B--2---:R-:W-:Y:S01]  /*0500*/  R2UR UR8, R30 ;  /* 0x000000001e0872ca */ /* 0x004fe200000e0000 */
[----:B----4-:R-:W-:-:S04]  /*0510*/  IMAD.MOV R8, RZ, RZ, -R3 ;  /* 0x000000ffff087224 */ /* 0x010fc800078e0a03 */
[----:B------:R-:W-:Y:S02]  /*0520*/  IMAD R11, R8, R9, RZ ;  /* 0x00000009080b7224 */ /* 0x000fe400078e02ff */
[----:B------:R-:W-:Y:S02]  /*0530*/  IMAD.MOV.U32 R8, RZ, RZ, R10 ;  /* 0x000000ffff087224 */ /* 0x000fe400078e000a */
[----:B------:R-:W-:-:S06]  /*0540*/  IMAD.HI.U32 R3, R3, R11, R2 ;  /* 0x0000000b03037227 */ /* 0x000fcc00078e0002 */
[----:B------:R-:W-:-:S04]  /*0550*/  IMAD.HI.U32 R3, R3, R8, RZ ;  /* 0x0000000803037227 */ /* 0x000fc800078e00ff */
[----:B------:R-:W-:Y:S01]  /*0560*/  IMAD R0, R3, R0, R8 ;  /* 0x0000000003007224 */ /* 0x000fe200078e0208 */
[----:B------:R-:W-:Y:S04]  /*0570*/  BAR.SYNC.DEFER_BLOCKING 0x0 ;  /* 0x0000000000007b1d */ /* 0x000fe80000010000 */
[----:B------:R-:W-:-:S13]  /*0580*/  ISETP.GT.U32.AND P1, PT, R9, R0, PT ;  /* 0x000000000900720c */ /* 0x000fda0003f24070 */
[----:B------:R-:W-:Y:S02]  /*0590*/  @!P1 IMAD.IADD R0, R0, 0x1, -R9 ;  /* 0x0000000100009824 */ /* 0x000fe400078e0a09 */
[----:B------:R-:W-:Y:S01]  /*05a0*/  @!P1 VIADD R3, R3, 0x1 ;  /* 0x0000000103039836 */ /* 0x000fe20000000000 */
[----:B------:R-:W-:Y:S02]  /*05b0*/  ISETP.NE.AND P1, PT, R6, RZ, PT ;  /* 0x000000ff0600720c */ /* 0x000fe40003f25270 */
[----:B------:R-:W-:Y:S02]  /*05c0*/  ISETP.GE.U32.AND P0, PT, R0, R9, PT ;  /* 0x000000090000720c */ /* 0x000fe40003f06070 */
[----:B------:R-:W-:-:S04]  /*05d0*/  LOP3.LUT R0, R7, R6, RZ, 0x3c, !PT ;  /* 0x0000000607007212 */ /* 0x000fc800078e3cff */
[----:B------:R-:W-:Y:S01]  /*05e0*/  ISETP.GE.AND P2, PT, R0, RZ, PT ;  /* 0x000000ff0000720c */ /* 0x000fe20003f46270 */
[----:B------:R-:W-:-:S06]  /*05f0*/  VIADD R0, R4, 0x1ff ;  /* 0x000001ff04007836 */ /* 0x000fcc0000000000 */
[----:B------:R-:W-:-:S04]  /*0600*/  @P0 VIADD R3, R3, 0x1 ;  /* 0x0000000103030836 */ /* 0x000fc80000000000 */
[----:B------:R-:W-:Y:S01]  /*0610*/  IMAD.MOV.U32 R2, RZ, RZ, R3 ;  /* 0x000000ffff027224 */ /* 0x000fe200078e0003 */
[----:B------:R-:W-:-:S03]  /*0620*/  SHF.R.S32.HI R3, RZ, 0x1f, R0 ;  /* 0x0000001fff037819 */ /* 0x000fc60000011400 */
[----:B------:R-:W-:Y:S01]  /*0630*/  @!P2 IMAD.MOV R2, RZ, RZ, -R2 ;  /* 0x000000ffff02a224 */ /* 0x000fe200078e0a02 */
[----:B------:R-:W-:Y:S02]  /*0640*/  @!P1 LOP3.LUT R2, RZ, R6, RZ, 0x33, !PT ;  /* 0x00000006ff029212 */ /* 0x000fe400078e33ff */
[----:B------:R-:W-:-:S03]  /*0650*/  LEA.HI R3, R3, R0, RZ, 0x9 ;  /* 0x0000000003037211 */ /* 0x000fc600078f48ff */
[----:B------:R-:W-:Y:S02]  /*0660*/  IMAD.SHL.U32 R12, R2, 0x8, RZ ;  /* 0x00000008020c7824 */ /* 0x000fe400078e00ff */
[----:B------:R-:W-:-:S03]  /*0670*/  IMAD.MOV R2, RZ, RZ, -R2 ;  /* 0x000000ffff027224 */ /* 0x000fc600078e0a02 */
[----:B------:R-:W-:Y:S01]  /*0680*/  LEA.HI.SX32 R3, R3, -R12, 0x17 ;  /* 0x8000000c03037211 */ /* 0x000fe200078fbaff */
[----:B------:R-:W-:Y:S02]  /*0690*/  IMAD R14, R6, R2, R7 ;  /* 0x00000002060e7224 */ /* 0x000fe400078e0207 */
[----:B------:R-:W-:Y:S01]  /*06a0*/  IMAD.MOV.U32 R2, RZ, RZ, RZ ;  /* 0x000000ffff027224 */ /* 0x000fe200078e00ff */
[----:B------:R-:W-:Y:S02]  /*06b0*/  VIMNMX R19, PT, PT, R3, 0x8, PT ;  /* 0x0000000803137848 */ /* 0x000fe40003fe0100 */
[----:B------:R-:W-:Y:S02]  /*06c0*/  IABS R6, R14 ;  /* 0x0000000e00067213 */ /* 0x000fe40000000000 */
[----:B------:R-:W-:-:S04]  /*06d0*/  IABS R9, R19 ;  /* 0x0000001300097213 */ /* 0x000fc80000000000 */
[----:B------:R-:W1:Y:S08]  /*06e0*/  I2F.RP R0, R9 ;  /* 0x0000000900007306 */ /* 0x000e700000209400 */
[----:B-1----:R-:W1:Y:S02]  /*06f0*/  MUFU.RCP R0, R0 ;  /* 0x0000000000007308 */ /* 0x002e640000001000 */
[----:B-1----:R-:W-:-:S06]  /*0700*/  VIADD R3, R0, 0xffffffe ;  /* 0x0ffffffe00037836 */ /* 0x002fcc0000000000 */
[----:B------:R-:W1:Y:S02]  /*0710*/  F2I.FTZ.U32.TRUNC.NTZ R3, R3 ;  /* 0x0000000300037305 */ /* 0x000e64000021f000 */
[----:B-1----:R-:W-:-:S04]  /*0720*/  IMAD.MOV R8, RZ, RZ, -R3 ;  /* 0x000000ffff087224 */ /* 0x002fc800078e0a03 */
[----:B------:R-:W-:Y:S01]  /*0730*/  IMAD R7, R8, R9, RZ ;  /* 0x0000000908077224 */ /* 0x000fe200078e02ff */
[----:B------:R-:W-:-:S03]  /*0740*/  IABS R8, R19 ;  /* 0x0000001300087213 */ /* 0x000fc60000000000 */
[----:B------:R-:W-:-:S04]  /*0750*/  IMAD.HI.U32 R2, R3, R7, R2 ;  /* 0x0000000703027227 */ /* 0x000fc800078e0002 */
[----:B------:R-:W-:Y:S02]  /*0760*/  IMAD.MOV.U32 R3, RZ, RZ, R6 ;  /* 0x000000ffff037224 */ /* 0x000fe400078e0006 */
[----:B------:R-:W-:Y:S01]  /*0770*/  IMAD.MOV R0, RZ, RZ, -R8 ;  /* 0x000000ffff007224 */ /* 0x000fe200078e0a08 */
[----:B------:R-:W1:Y:S01]  /*0780*/  I2F.RP R6, R20 ;  /* 0x0000001400067306 */ /* 0x000e620000209400 */
[----:B------:R-:W-:-:S04]  /*0790*/  IMAD.HI.U32 R2, R2, R3, RZ ;  /* 0x0000000302027227 */ /* 0x000fc800078e00ff */
[----:B------:R-:W-:-:S03]  /*07a0*/  IMAD R0, R2, R0, R3 ;  /* 0x0000000002007224 */ /* 0x000fc600078e0203 */
[----:B------:R-:W2:Y:S02]  /*07b0*/  I2F.RP R3, R18 ;  /* 0x0000001200037306 */ /* 0x000ea40000209400 */
[----:B------:R-:W-:-:S06]  /*07c0*/  ISETP.GT.U32.AND P1, PT, R9, R0, PT ;  /* 0x000000000900720c */ /* 0x000fcc0003f24070 */
[----:B-1----:R-:W1:Y:S07]  /*07d0*/  MUFU.RCP R6, R6 ;  /* 0x0000000600067308 */ /* 0x002e6e0000001000 */
[----:B------:R-:W-:Y:S01]  /*07e0*/  @!P1 IMAD.IADD R0, R0, 0x1, -R9 ;  /* 0x0000000100009824 */ /* 0x000fe200078e0a09 */
[----:B--2---:R-:W2:Y:S01]  /*07f0*/  MUFU.RCP R3, R3 ;  /* 0x0000000300037308 */ /* 0x004ea20000001000 */
[----:B------:R-:W-:Y:S01]  /*0800*/  @!P1 VIADD R2, R2, 0x1 ;  /* 0x0000000102029836 */ /* 0x000fe20000000000 */
[----:B------:R-:W-:-:S02]  /*0810*/  ISETP.NE.AND P1, PT, R19, RZ, PT ;  /* 0x000000ff1300720c */ /* 0x000fc40003f25270 */
[----:B------:R-:W-:Y:S02]  /*0820*/  ISETP.GE.U32.AND P0, PT, R0, R9, PT ;  /* 0x000000090000720c */ /* 0x000fe40003f06070 */
[----:B------:R-:W-:Y:S01]  /*0830*/  LOP3.LUT R0, R14, R19, RZ, 0x3c, !PT ;  /* 0x000000130e007212 */ /* 0x000fe200078e3cff */
[----:B-1----:R-:W-:-:S03]  /*0840*/  VIADD R8, R6, 0xffffffe ;  /* 0x0ffffffe06087836 */ /* 0x002fc60000000000 */
[----:B------:R-:W-:Y:S02]  /*0850*/  ISETP.GE.AND P2, PT, R0, RZ, PT ;  /* 0x000000ff0000720c */ /* 0x000fe40003f46270 */
[--C-:B------:R-:W-:Y:S01]  /*0860*/  SHF.R.U32.HI R0, RZ, 0x5, R132.reuse ;  /* 0x00000005ff007819 */ /* 0x100fe20000011684 */
[----:B------:R1:W4:Y:S03]  /*0870*/  F2I.FTZ.U32.TRUNC.NTZ R9, R8 ;  /* 0x0000000800097305 */ /* 0x000326000021f000 */
[----:B------:R-:W-:Y:S01]  /*0880*/  R2UR UR12, R0 ;  /* 0x00000000000c72ca */ /* 0x000fe200000e0000 */
[----:B------:R-:W-:Y:S01]  /*0890*/  @P0 VIADD R2, R2, 0x1 ;  /* 0x0000000102020836 */ /* 0x000fe20000000000 */
[----:B------:R-:W-:Y:S01]  /*08a0*/  SHF.R.U32.HI R0, RZ, 0x5, R132 ;  /* 0x00000005ff007819 */ /* 0x000fe20000011684 */
[----:B--2---:R-:W-:Y:S02]  /*08b0*/  VIADD R6, R3, 0xffffffe ;  /* 0x0ffffffe03067836 */ /* 0x004fe40000000000 */
[----:B-1----:R-:W-:-:S02]  /*08c0*/  IMAD.MOV.U32 R8, RZ, RZ, RZ ;  /* 0x000000ffff087224 */ /* 0x002fc400078e00ff */
[----:B------:R-:W1:Y:S01]  /*08d0*/  F2I.FTZ.U32.TRUNC.NTZ R7, R6 ;  /* 0x0000000600077305 */ /* 0x000e62000021f000 */
[----:B------:R-:W-:Y:S01]  /*08e0*/  @!P2 IMAD.MOV R2, RZ, RZ, -R2 ;  /* 0x000000ffff02a224 */ /* 0x000fe200078e0a02 */
[----:B------:R-:W-:Y:S02]  /*08f0*/  @!P1 LOP3.LUT R2, RZ, R19, RZ, 0x33, !PT ;  /* 0x00000013ff029212 */ /* 0x000fe400078e33ff */
[----:B------:R-:W-:Y:S01]  /*0900*/  SGXT.U32 R0, R0, 0x3 ;  /* 0x000000030000781a */ /* 0x000fe20000000000 */
[--C-:B----4-:R-:W-:Y:S01]  /*0910*/  IMAD.MOV R13, RZ, RZ, -R9.reuse ;  /* 0x000000ffff0d7224 */ /* 0x110fe200078e0a09 */
[----:B------:R-:W-:Y:S01]  /*0920*/  USHF.L.U32 UR4, UR12, 0x15, URZ ;  /* 0x000000150c047899 */ /* 0x000fe200080006ff */
[----:B------:R-:W-:Y:S02]  /*0930*/  IMAD.SHL.U32 R3, R2, 0x40, RZ ;  /* 0x0000004002037824 */ /* 0x000fe400078e00ff */
[----:B------:R-:W-:Y:S02]  /*0940*/  IMAD R13, R13, R20, RZ ;  /* 0x000000140d0d7224 */ /* 0x000fe400078e02ff */
[C---:B------:R-:W-:Y:S01]  /*0950*/  VIADD R11, R3.reuse, UR12 ;  /* 0x0000000c030b7c36 */ /* 0x040fe20008000000 */
[----:B------:R-:W-:Y:S01]  /*0960*/  LOP3.LUT R10, R3, R0, RZ, 0xfc, !PT ;  /* 0x00000000030a7212 */ /* 0x000fe200078efcff */
[----:B------:R-:W-:-:S03]  /*0970*/  IMAD.HI.U32 R8, R9, R13, R8 ;  /* 0x0000000d09087227 */ /* 0x000fc600078e0008 */
[----:B------:R-:W-:Y:S01]  /*0980*/  IABS R15, R10 ;  /* 0x0000000a000f7213 */ /* 0x000fe20000000000 */
[----:B------:R-:W-:Y:S01]  /*0990*/  VIADD R22, R11, 0x18 ;  /* 0x000000180b167836 */ /* 0x000fe20000000000 */
[C---:B------:R-:W-:Y:S01]  /*09a0*/  LOP3.LUT R25, R10.reuse, 0x8, RZ, 0xfc, !PT ;  /* 0x000000080a197812 */ /* 0x040fe200078efcff */
[----:B-1----:R-:W-:Y:S01]  /*09b0*/  IMAD.MOV R13, RZ, RZ, -R7 ;  /* 0x000000ffff0d7224 */ /* 0x002fe200078e0a07 */
[C---:B------:R-:W-:Y:S01]  /*09c0*/  LOP3.LUT R26, R10.reuse, 0x10, RZ, 0xfc, !PT ;  /* 0x000000100a1a7812 */ /* 0x040fe200078efcff */
[----:B------:R-:W-:Y:S01]  /*09d0*/  IMAD.MOV R0, RZ, RZ, -R2 ;  /* 0x000000ffff007224 */ /* 0x000fe200078e0a02 */
[----:B------:R-:W-:Y:S01]  /*09e0*/  IABS R17, R22 ;  /* 0x0000001600117213 */ /* 0x000fe20000000000 */
[----:B------:R-:W-:Y:S01]  /*09f0*/  IMAD R13, R13, R18, RZ ;  /* 0x000000120d0d7224 */ /* 0x000fe200078e02ff */
[C---:B------:R-:W-:Y:S01]  /*0a00*/  LOP3.LUT R27, R10.reuse, 0x20, RZ, 0xfc, !PT ;  /* 0x000000200a1b7812 */ /* 0x040fe200078efcff */
[----:B------:R-:W-:Y:S01]  /*0a10*/  IMAD R0, R19, R0, R14 ;  /* 0x0000000013007224 */ /* 0x000fe200078e020e */
[----:B------:R-:W-:Y:S01]  /*0a20*/  LOP3.LUT R29, R10, 0x30, RZ, 0xfc, !PT ;  /* 0x000000300a1d7812 */ /* 0x000fe200078efcff */
[----:B------:R-:W-:Y:S01]  /*0a30*/  IMAD.HI.U32 R9, R8, R17, RZ ;  /* 0x0000001108097227 */ /* 0x000fe200078e00ff */
[----:B------:R-:W-:-:S02]  /*0a40*/  IABS R19, R27 ;  /* 0x0000001b00137213 */ /* 0x000fc40000000000 */
[----:B------:R-:W-:Y:S01]  /*0a50*/  LOP3.LUT R28, R10, 0x28, RZ, 0xfc, !PT ;  /* 0x000000280a1c7812 */ /* 0x000fe200078efcff */
[----:B------:R-:W-:Y:S01]  /*0a60*/  IMAD.MOV.U32 R6, RZ, RZ, RZ ;  /* 0x000000ffff067224 */ /* 0x000fe200078e00ff */
[----:B------:R-:W-:Y:S01]  /*0a70*/  IABS R23, R29 ;  /* 0x0000001d00177213 */ /* 0x000fe20000000000 */
[----:B------:R-:W-:Y:S01]  /*0a80*/  IMAD.MOV R14, RZ, RZ, -R9 ;  /* 0x000000ffff0e7224 */ /* 0x000fe200078e0a09 */
[----:B------:R-:W-:Y:S01]  /*0a90*/  IABS R21, R28 ;  /* 0x0000001c00157213 */ /* 0x000fe20000000000 */
[----:B------:R-:W-:-:S04]  /*0aa0*/  IMAD.HI.U32 R2, R8, R15, RZ ;  /* 0x0000000f08027227 */ /* 0x000fc800078e00ff */
[----:B------:R-:W-:Y:S01]  /*0ab0*/  IMAD.HI.U32 R6, R7, R13, R6 ;  /* 0x0000000d07067227 */ /* 0x000fe200078e0006 */
[----:B------:R-:W-:-:S03]  /*0ac0*/  IABS R13, R25 ;  /* 0x00000019000d7213 */ /* 0x000fc60000000000 */
[----:B------:R-:W-:Y:S01]  /*0ad0*/  IMAD R14, R20, R14, R17 ;  /* 0x0000000e140e7224 */ /* 0x000fe200078e0211 */
[----:B------:R-:W-:Y:S01]  /*0ae0*/  IABS R17, R26 ;  /* 0x0000001a00117213 */ /* 0x000fe20000000000 */
[----:B------:R-:W-:Y:S02]  /*0af0*/  IMAD.MOV R2, RZ, RZ, -R2 ;  /* 0x000000ffff027224 */ /* 0x000fe400078e0a02 */
[----:B------:R-:W-:Y:S01]  /*0b00*/  IMAD.IADD R7, R12, 0x1, R0 ;  /* 0x000000010c077824 */ /* 0x000fe200078e0200 */
[C---:B------:R-:W-:Y:S01]  /*0b10*/  ISETP.GT.U32.AND P4, PT, R20.reuse, R14, PT ;  /* 0x0000000e1400720c */ /* 0x040fe20003f84070 */
[----:B------:R-:W-:Y:S02]  /*0b20*/  IMAD R9, R20, R2, R15 ;  /* 0x0000000214097224 */ /* 0x000fe400078e020f */
[----:B------:R-:W-:-:S03]  /*0b30*/  IMAD.HI.U32 R0, R8, R13, RZ ;  /* 0x0000000d08007227 */ /* 0x000fc600078e00ff */
[----:B------:R-:W-:Y:S01]  /*0b40*/  ISETP.GT.U32.AND P0, PT, R20, R9, PT ;  /* 0x000000091400720c */ /* 0x000fe20003f04070 */
[----:B------:R-:W-:-:S04]  /*0b50*/  IMAD.HI.U32 R2, R8, R17, RZ ;  /* 0x0000001108027227 */ /* 0x000fc800078e00ff */
[----:B------:R-:W-:-:S04]  /*0b60*/  IMAD.HI.U32 R12, R8, R19, RZ ;  /* 0x00000013080c7227 */ /* 0x000fc800078e00ff */
[----:B------:R-:W-:Y:S02]  /*0b70*/  IMAD.MOV R15, RZ, RZ, -R0 ;  /* 0x000000ffff0f7224 */ /* 0x000fe400078e0a00 */
[----:B------:R-:W-:Y:S02]  /*0b80*/  IMAD.MOV R2, RZ, RZ, -R2 ;  /* 0x000000ffff027224 */ /* 0x000fe400078e0a02 */
[----:B------:R-:W-:Y:S02]  /*0b90*/  IMAD.MOV R16, RZ, RZ, -R12 ;  /* 0x000000ffff107224 */ /* 0x000fe400078e0a0c */
[C---:B------:R-:W-:Y:S02]  /*0ba0*/  IMAD R12, R20.reuse, R15, R13 ;  /* 0x0000000f140c7224 */ /* 0x040fe400078e020d */
[----:B------:R-:W-:Y:S01]  /*0bb0*/  IMAD R13, R20, R2, R17 ;  /* 0x00000002140d7224 */ /* 0x000fe200078e0211 */
[----:B------:R-:W-:Y:S01]  /*0bc0*/  LOP3.LUT R2, R132, 0xff, RZ, 0xc0, !PT ;  /* 0x000000ff84027812 */ /* 0x000fe200078ec0ff */
[----:B------:R-:W-:Y:S01]  /*0bd0*/  IMAD.MOV.U32 R17, RZ, RZ, R23 ;  /* 0x000000ffff117224 */ /* 0x000fe200078e0017 */
[C---:B------:R-:W-:Y:S01]  /*0be0*/  ISETP.GT.U32.AND P2, PT, R20.reuse, R12, PT ;  /* 0x0000000c1400720c */ /* 0x040fe20003f44070 */
[----:B------:R-:W-:Y:S01]  /*0bf0*/  VIADD R24, R11, 0x38 ;  /* 0x000000380b187836 */ /* 0x000fe20000000000 */
[----:B------:R-:W-:Y:S01]  /*0c00*/  ISETP.GT.U32.AND P1, PT, R20, R13, PT ;  /* 0x0000000d1400720c */ /* 0x000fe20003f24070 */
[----:B------:R-:W-:-:S03]  /*0c10*/  IMAD.HI.U32 R0, R8, R21, RZ ;  /* 0x0000001508007227 */ /* 0x000fc600078e00ff */
[----:B------:R-:W-:Y:S01]  /*0c20*/  IABS R23, R24 ;  /* 0x0000001800177213 */ /* 0x000fe20000000000 */
[----:B------:R-:W-:Y:S02]  /*0c30*/  IMAD R15, R20, R16, R19 ;  /* 0x00000010140f7224 */ /* 0x000fe400078e0213 */
[----:B------:R-:W-:-:S04]  /*0c40*/  IMAD.HI.U32 R16, R8, R17, RZ ;  /* 0x0000001108107227 */ /* 0x000fc800078e00ff */
[----:B------:R-:W-:Y:S02]  /*0c50*/  IMAD.MOV R0, RZ, RZ, -R0 ;  /* 0x000000ffff007224 */ /* 0x000fe400078e0a00 */
[----:B------:R-:W-:Y:S02]  /*0c60*/  IMAD.MOV R16, RZ, RZ, -R16 ;  /* 0x000000ffff107224 */ /* 0x000fe400078e0a10 */
[----:B------:R-:W-:Y:S02]  /*0c70*/  IMAD R11, R20, R0, R21 ;  /* 0x00000000140b7224 */ /* 0x000fe400078e0215 */
[----:B------:R-:W-:-:S03]  /*0c80*/  IMAD.HI.U32 R8, R8, R23, RZ ;  /* 0x0000001708087227 */ /* 0x000fc600078e00ff */
[C---:B------:R-:W-:Y:S01]  /*0c90*/  ISETP.GT.U32.AND P5, PT, R20.reuse, R11, PT ;  /* 0x0000000b1400720c */ /* 0x040fe20003fa4070 */
[----:B------:R-:W-:Y:S02]  /*0ca0*/  IMAD R0, R7, 0x200, R2 ;  /* 0x0000020007007824 */ /* 0x000fe400078e0202 */
[----:B------:R-:W-:Y:S02]  /*0cb0*/  IMAD R16, R20, R16, R17 ;  /* 0x0000001014107224 */ /* 0x000fe400078e0211 */
[----:B------:R-:W-:Y:S01]  /*0cc0*/  IMAD.MOV R8, RZ, RZ, -R8 ;  /* 0x000000ffff087224 */ /* 0x000fe200078e0a08 */
[----:B------:R-:W-:Y:S01]  /*0cd0*/  IABS R19, R0 ;  /* 0x0000000000137213 */ /* 0x000fe20000000000 */
[----:B------:R-:W-:Y:S02]  /*0ce0*/  VIADD R133, R0, 0x100 ;  /* 0x0000010000857836 */ /* 0x000fe40000000000 */
[--C-:B------:R-:W-:Y:S01]  /*0cf0*/  @!P4 IMAD.IADD R14, R14, 0x1, -R20.reuse ;  /* 0x000000010e0ec824 */ /* 0x100fe200078e0a14 */
[C---:B------:R-:W-:Y:S01]  /*0d00*/  ISETP.GT.U32.AND P4, PT, R20.reuse, R16, PT ;  /* 0x000000101400720c */ /* 0x040fe20003f84070 */
[--C-:B------:R-:W-:Y:S01]  /*0d10*/  @!P1 IMAD.IADD R13, R13, 0x1, -R20.reuse ;  /* 0x000000010d0d9824 */ /* 0x100fe200078e0a14 */
[----:B------:R-:W-:Y:S01]  /*0d20*/  IABS R21, R133 ;  /* 0x0000008500157213 */ /* 0x000fe20000000000 */
[----:B------:R-:W-:Y:S01]  /*0d30*/  @!P0 IMAD.IADD R9, R9, 0x1, -R20 ;  /* 0x0000000109098824 */ /* 0x000fe200078e0a14 */
[C---:B------:R-:W-:Y:S01]  /*0d40*/  ISETP.GT.U32.AND P0, PT, R20.reuse, R15, PT ;  /* 0x0000000f1400720c */ /* 0x040fe20003f04070 */
[C---:B------:R-:W-:Y:S01]  /*0d50*/  IMAD R17, R20.reuse, R8, R23 ;  /* 0x0000000814117224 */ /* 0x040fe200078e0217 */
[----:B------:R-:W-:Y:S01]  /*0d60*/  ISETP.GT.U32.AND P1, PT, R20, R13, PT ;  /* 0x0000000d1400720c */ /* 0x000fe20003f24070 */
[----:B------:R-:W-:Y:S01]  /*0d70*/  IMAD.HI.U32 R7, R6, R19, RZ ;  /* 0x0000001306077227 */ /* 0x000fe200078e00ff */
[----:B------:R-:W-:-:S02]  /*0d80*/  ISETP.GT.U32.AND P3, PT, R20, R9, PT ;  /* 0x000000091400720c */ /* 0x000fc40003f64070 */
[----:B------:R-:W-:Y:S01]  /*0d90*/  ISETP.GT.U32.AND P6, PT, R20, R14, PT ;  /* 0x0000000e1400720c */ /* 0x000fe20003fc4070 */
[----:B------:R-:W-:Y:S01]  /*0da0*/  @!P2 IMAD.IADD R12, R12, 0x1, -R20 ;  /* 0x000000010c0ca824 */ /* 0x000fe200078e0a14 */
[----:B------:R-:W-:Y:S01]  /*0db0*/  ISETP.GT.U32.AND P2, PT, R20, R17, PT ;  /* 0x000000111400720c */ /* 0x000fe20003f44070 */
[----:B------:R-:W-:Y:S01]  /*0dc0*/  IMAD.MOV R7, RZ, RZ, -R7 ;  /* 0x000000ffff077224 */ /* 0x000fe200078e0a07 */
[----:B------:R-:W-:Y:S01]  /*0dd0*/  LOP3.LUT R8, RZ, R5, RZ, 0x33, !PT ;  /* 0x00000005ff087212 */ /* 0x000fe200078e33ff */
[----:B------:R-:W-:-:S04]  /*0de0*/  IMAD.HI.U32 R6, R6, R21, RZ ;  /* 0x0000001506067227 */ /* 0x000fc800078e00ff */
[----:B------:R-:W-:Y:S02]  /*0df0*/  IMAD R7, R18, R7, R19 ;  /* 0x0000000712077224 */ /* 0x000fe400078e0213 */
[----:B------:R-:W-:Y:S02]  /*0e00*/  IMAD.MOV R6, RZ, RZ, -R6 ;  /* 0x000000ffff067224 */ /* 0x000fe400078e0a06 */
[--C-:B------:R-:W-:Y:S01]  /*0e10*/  @!P4 IMAD.IADD R16, R16, 0x1, -R20.reuse ;  /* 0x000000011010c824 */ /* 0x100fe200078e0a14 */
[----:B------:R-:W-:Y:S01]  /*0e20*/  ISETP.GE.AND P4, PT, R22, RZ, PT ;  /* 0x000000ff1600720c */ /* 0x000fe20003f86270 */
[--C-:B------:R-:W-:Y:S01]  /*0e30*/  @!P0 IMAD.IADD R15, R15, 0x1, -R20.reuse ;  /* 0x000000010f0f8824 */ /* 0x100fe200078e0a14 */
[C---:B------:R-:W-:Y:S01]  /*0e40*/  ISETP.GT.U32.AND P0, PT, R18.reuse, R7, PT ;  /* 0x000000071200720c */ /* 0x040fe20003f04070 */
[----:B------:R-:W-:Y:S02]  /*0e50*/  IMAD R6, R18, R6, R21 ;  /* 0x0000000612067224 */ /* 0x000fe400078e0215 */
[--C-:B------:R-:W-:Y:S01]  /*0e60*/  @!P1 IMAD.IADD R13, R13, 0x1, -R20.reuse ;  /* 0x000000010d0d9824 */ /* 0x100fe200078e0a14 */
[C---:B------:R-:W-:Y:S01]  /*0e70*/  ISETP.GT.U32.AND P1, PT, R20.reuse, R16, PT ;  /* 0x000000101400720c */ /* 0x040fe20003f24070 */
[--C-:B------:R-:W-:Y:S01]  /*0e80*/  @!P2 IMAD.IADD R17, R17, 0x1, -R20.reuse ;  /* 0x000000011111a824 */ /* 0x100fe200078e0a14 */
[C---:B------:R-:W-:Y:S01]  /*0e90*/  ISETP.GT.U32.AND P2, PT, R20.reuse, R15, PT ;  /* 0x0000000f1400720c */ /* 0x040fe20003f44070 */
[--C-:B------:R-:W-:Y:S01]  /*0ea0*/  @!P3 IMAD.IADD R9, R9, 0x1, -R20.reuse ;  /* 0x000000010909b824 */ /* 0x100fe200078e0a14 */
[----:B------:R-:W-:Y:S01]  /*0eb0*/  ISETP.GT.U32.AND P3, PT, R20, R12, PT ;  /* 0x0000000c1400720c */ /* 0x000fe20003f64070 */
[--C-:B------:R-:W-:Y:S01]  /*0ec0*/  @!P5 IMAD.IADD R11, R11, 0x1, -R20.reuse ;  /* 0x000000010b0bd824 */ /* 0x100fe200078e0a14 */
[----:B------:R-:W-:Y:S01]  /*0ed0*/  ISETP.GT.U32.AND P5, PT, R18, R6, PT ;  /* 0x000000061200720c */ /* 0x000fe20003fa4070 */
[----:B------:R-:W-:Y:S01]  /*0ee0*/  @!P6 IMAD.IADD R14, R14, 0x1, -R20 ;  /* 0x000000010e0ee824 */ /* 0x000fe200078e0a14 */
[----:B------:R-:W-:Y:S01]  /*0ef0*/  ISETP.GE.AND P6, PT, R10, RZ, PT ;  /* 0x000000ff0a00720c */ /* 0x000fe20003fc6270 */
[----:B------:R-:W-:Y:S01]  /*0f00*/  @!P0 IMAD.IADD R7, R7, 0x1, -R18 ;  /* 0x0000000107078824 */ /* 0x000fe200078e0a12 */
[----:B------:R-:W-:Y:S01]  /*0f10*/  ISETP.GT.U32.AND P0, PT, R20, R17, PT ;  /* 0x000000111400720c */ /* 0x000fe20003f04070 */
[----:B------:R-:W-:Y:S01]  /*0f20*/  @!P4 IMAD.MOV R14, RZ, RZ, -R14 ;  /* 0x000000ffff0ec224 */ /* 0x000fe200078e0a0e */
[----:B------:R-:W-:Y:S01]  /*0f30*/  ISETP.GE.AND P4, PT, R24, RZ, PT ;  /* 0x000000ff1800720c */ /* 0x000fe20003f86270 */
[--C-:B------:R-:W-:Y:S01]  /*0f40*/  @!P1 IMAD.IADD R16, R16, 0x1, -R20.reuse ;  /* 0x0000000110109824 */ /* 0x100fe200078e0a14 */
[----:B------:R-:W-:Y:S01]  /*0f50*/  ISETP.GE.AND P1, PT, R27, RZ, PT ;  /* 0x000000ff1b00720c */ /* 0x000fe20003f26270 */
[--C-:B------:R-:W-:Y:S01]  /*0f60*/  @!P2 IMAD.IADD R15, R15, 0x1, -R20.reuse ;  /* 0x000000010f0fa824 */ /* 0x100fe200078e0a14 */
[----:B------:R-:W-:Y:S01]  /*0f70*/  ISETP.GE.AND P2, PT, R25, RZ, PT ;  /* 0x000000ff1900720c */ /* 0x000fe20003f46270 */
[----:B------:R-:W-:Y:S01]  /*0f80*/  @!P3 IMAD.IADD R12, R12, 0x1, -R20 ;  /* 0x000000010c0cb824 */ /* 0x000fe200078e0a14 */
[----:B------:R-:W-:Y:S01]  /*0f90*/  ISETP.GT.U32.AND P3, PT, R20, R11, PT ;  /* 0x0000000b1400720c */ /* 0x000fe20003f64070 */
[----:B------:R-:W-:Y:S01]  /*0fa0*/  @!P5 IMAD.IADD R6, R6, 0x1, -R18 ;  /* 0x000000010606d824 */ /* 0x000fe200078e0a12 */
[----:B------:R-:W-:Y:S01]  /*0fb0*/  ISETP.GT.U32.AND P5, PT, R18, R7, PT ;  /* 0x000000071200720c */ /* 0x000fe20003fa4070 */
[----:B------:R-:W-:-:S02]  /*0fc0*/  @!P6 IMAD.MOV R9, RZ, RZ, -R9 ;  /* 0x000000ffff09e224 */ /* 0x000fc400078e0a09 */
[----:B------:R-:W-:Y:S01]  /*0fd0*/  @!P0 IMAD.IADD R17, R17, 0x1, -R20 ;  /* 0x0000000111118824 */ /* 0x000fe200078e0a14 */
[----:B------:R-:W-:Y:S02]  /*0fe0*/  ISETP.GT.U32.AND P6, PT, R18, R6, PT ;  /* 0x000000061200720c */ /* 0x000fe40003fc4070 */
[----:B------:R-:W-:Y:S01]  /*0ff0*/  ISETP.GE.AND P0, PT, R28, RZ, PT ;  /* 0x000000ff1c00720c */ /* 0x000fe20003f06270 */
[----:B------:R-:W-:Y:S01]  /*1000*/  @!P1 IMAD.MOV R15, RZ, RZ, -R15 ;  /* 0x000000ffff0f9224 */ /* 0x000fe200078e0a0f */
[----:B------:R-:W-:Y:S01]  /*1010*/  ISETP.GE.AND P1, PT, R133, RZ, PT ;  /* 0x000000ff8500720c */ /* 0x000fe20003f26270 */
[----:B------:R-:W-:Y:S01]  /*1020*/  @!P2 IMAD.MOV R12, RZ, RZ, -R12 ;  /* 0x000000ffff0ca224 */ /* 0x000fe200078e0a0c */
[----:B------:R-:W-:Y:S01]  /*1030*/  ISETP.GE.AND P2, PT, R0, RZ, PT ;  /* 0x000000ff0000720c */ /* 0x000fe20003f46270 */
[----:B------:R-:W-:Y:S01]  /*1040*/  @!P3 IMAD.IADD R11, R11, 0x1, -R20 ;  /* 0x000000010b0bb824 */ /* 0x000fe200078e0a14 */
[----:B------:R-:W-:Y:S01]  /*1050*/  ISETP.GE.AND P3, PT, R26, RZ, PT ;  /* 0x000000ff1a00720c */ /* 0x000fe20003f66270 */
[----:B------:R-:W-:Y:S01]  /*1060*/  @!P5 IMAD.IADD R7, R7, 0x1, -R18 ;  /* 0x000000010707d824 */ /* 0x000fe200078e0a12 */
[----:B------:R-:W-:Y:S01]  /*1070*/  ISETP.GE.AND P5, PT, R29, RZ, PT ;  /* 0x000000ff1d00720c */ /* 0x000fe20003fa6270 */
[----:B------:R-:W-:-:S02]  /*1080*/  @!P4 IMAD.MOV R17, RZ, RZ, -R17 ;  /* 0x000000ffff11c224 */ /* 0x000fc400078e0a11 */
[----:B------:R-:W-:Y:S01]  /*1090*/  @!P6 IMAD.IADD R6, R6, 0x1, -R18 ;  /* 0x000000010606e824 */ /* 0x000fe200078e0a12 */
[----:B------:R-:W-:Y:S01]  /*10a0*/  ISETP.NE.AND P6, PT, R5, RZ, PT ;  /* 0x000000ff0500720c */ /* 0x000fe20003fc5270 */
[----:B------:R-:W-:Y:S01]  /*10b0*/  @!P0 IMAD.MOV R11, RZ, RZ, -R11 ;  /* 0x000000ffff0b8224 */ /* 0x000fe200078e0a0b */
[----:B------:R-:W-:Y:S01]  /*10c0*/  ISETP.NE.AND P0, PT, R4, RZ, PT ;  /* 0x000000ff0400720c */ /* 0x000fe20003f05270 */
[----:B------:R-:W-:Y:S01]  /*10d0*/  @!P1 IMAD.MOV R6, RZ, RZ, -R6 ;  /* 0x000000ffff069224 */ /* 0x000fe200078e0a06 */
[----:B------:R-:W-:Y:S01]  /*10e0*/  LOP3.LUT R4, RZ, R4, RZ, 0x33, !PT ;  /* 0x00000004ff047212 */ /* 0x000fe200078e33ff */
[----:B------:R-:W-:Y:S01]  /*10f0*/  @!P2 IMAD.MOV R7, RZ, RZ, -R7 ;  /* 0x000000ffff07a224 */ /* 0x000fe200078e0a07 */
[----:B------:R-:W-:Y:S01]  /*1100*/  SEL R114, R8, R9, !P6 ;  /* 0x0000000908727207 */ /* 0x000fe20007000000 */
[----:B------:R-:W-:Y:S01]  /*1110*/  @!P3 IMAD.MOV R13, RZ, RZ, -R13 ;  /* 0x000000ffff0db224 */ /* 0x000fe200078e0a0d */
[C---:B------:R-:W-:Y:S01]  /*1120*/  SEL R20, R4.reuse, R6, !P0 ;  /* 0x0000000604147207 */ /* 0x040fe20004000000 */
[----:B------:R-:W-:Y:S01]  /*1130*/  @!P5 IMAD.MOV R16, RZ, RZ, -R16 ;  /* 0x000000ffff10d224 */ /* 0x000fe200078e0a10 */
[----:B------:R-:W-:Y:S01]  /*1140*/  SEL R18, R4, R7, !P0 ;  /* 0x0000000704127207 */ /* 0x000fe20004000000 */
[----:B------:R-:W-:Y:S01]  /*1150*/  VIADD R5, R136, 0xffffffff ;  /* 0xffffffff88057836 */ /* 0x000fe20000000000 */
        /* <DEDUP_REMOVED lines=13> */
[C---:B------:R-:W-:Y:S01]  /*1230*/  VIADD R8, R136.reuse, 0xfffffff7 ;  /* 0xfffffff788087836 */ /* 0x040fe20000000000 */
[----:B------:R-:W-:Y:S01]  /*1240*/  ISETP.GE.U32.AND P4, PT, R5, 0x7fffffe0, PT ;  /* 0x7fffffe00500780c */ /* 0x000fe20003f86070 */
[----:B------:R-:W-:Y:S01]  /*1250*/  VIADD R5, R136, 0xffffffe8 ;  /* 0xffffffe888057836 */ /* 0x000fe20000000000 */
[----:B------:R-:W-:Y:S01]  /*1260*/  ISETP.GE.U32.AND P1, PT, R6, 0x7fffffcd, PT ;  /* 0x7fffffcd0600780c */ /* 0x000fe20003f26070 */
[----:B------:R-:W-:Y:S01]  /*1270*/  VIADD R6, R136, 0xffffffef ;  /* 0xffffffef88067836 */ /* 0x000fe20000000000 */
[----:B------:R-:W-:Y:S01]  /*1280*/  ISETP.GE.U32.AND P5, PT, R4, 0x7fffffce, PT ;  /* 0x7fffffce0400780c */ /* 0x000fe20003fa6070 */
[----:B------:R-:W-:Y:S01]  /*1290*/  VIADD R4, R136, 0xffffffe9 ;  /* 0xffffffe988047836 */ /* 0x000fe20000000000 */
[----:B------:R-:W-:Y:S01]  /*12a0*/  ISETP.GE.U32.AND P0, PT, R8, 0x7fffffd8, PT ;  /* 0x7fffffd80800780c */ /* 0x000fe20003f06070 */
[C---:B------:R-:W-:Y:S01]  /*12b0*/  VIADD R8, R136.reuse, 0xffffffea ;  /* 0xffffffea88087836 */ /* 0x040fe20000000000 */
[----:B------:R-:W-:Y:S01]  /*12c0*/  ISETP.GE.U32.AND P2, PT, R5, 0x7fffffc9, PT ;  /* 0x7fffffc90500780c */ /* 0x000fe20003f46070 */
[C---:B------:R-:W-:Y:S01]  /*12d0*/  VIADD R5, R136.reuse, 0xffffffeb ;  /* 0xffffffeb88057836 */ /* 0x040fe20000000000 */
[----:B------:R-:W-:Y:S01]  /*12e0*/  ISETP.GE.U32.AND P3, PT, R7, 0x7fffffcf, PT ;  /* 0x7fffffcf0700780c */ /* 0x000fe20003f66070 */
[----:B------:R-:W-:Y:S01]  /*12f0*/  VIADD R14, R136, 0xffffffe3 ;  /* 0xffffffe3880e7836 */ /* 0x000fe20000000000 */
[----:B------:R-:W-:Y:S01]  /*1300*/  ISETP.GE.U32.AND P6, PT, R6, 0x7fffffd0, PT ;  /* 0x7fffffd00600780c */ /* 0x000fe20003fc6070 */
[----:B------:R-:W-:Y:S01]  /*1310*/  VIADD R17, R136, 0xfffffff6 ;  /* 0xfffffff688117836 */ /* 0x000fe20000000000 */
[----:B------:R-:W-:-:S02]  /*1320*/  SEL R6, RZ, 0x1, P1 ;  /* 0x00000001ff067807 */ /* 0x000fc40000800000 */
[----:B------:R-:W-:Y:S02]  /*1330*/  ISETP.GE.U32.AND P1, PT, R4, 0x7fffffca, PT ;  /* 0x7fffffca0400780c */ /* 0x000fe40003f26070 */
[----:B------:R-:W-:Y:S02]  /*1340*/  SEL R7, RZ, 0x1fffe, P5 ;  /* 0x0001fffeff077807 */ /* 0x000fe40002800000 */
[----:B------:R-:W-:Y:S02]  /*1350*/  SEL R4, RZ, 0x4, P3 ;  /* 0x00000004ff047807 */ /* 0x000fe40001800000 */
[----:B------:R-:W-:Y:S01]  /*1360*/  ISETP.GE.U32.AND P5, PT, R8, 0x7fffffcb, PT ;  /* 0x7fffffcb0800780c */ /* 0x000fe20003fa6070 */
[----:B------:R-:W-:Y:S01]  /*1370*/  VIADD R8, R136, 0xffffffe5 ;  /* 0xffffffe588087836 */ /* 0x000fe20000000000 */
[----:B------:R-:W-:Y:S01]  /*1380*/  ISETP.GE.U32.AND P3, PT, R5, 0x7fffffcc, PT ;  /* 0x7fffffcc0500780c */ /* 0x000fe20003f66070 */
[----:B------:R-:W-:Y:S01]  /*1390*/  IMAD.IADD R6, R6, 0x1, R7 ;  /* 0x0000000106067824 */ /* 0x000fe200078e0207 */
[----:B------:R-:W-:-:S02]  /*13a0*/  SEL R5, RZ, 0x7fff8, P6 ;  /* 0x0007fff8ff057807 */ /* 0x000fc40003000000 */
[----:B------:R-:W-:Y:S01]  /*13b0*/  ISETP.GE.U32.AND P6, PT, R9, 0x7fffffc5, PT ;  /* 0x7fffffc50900780c */ /* 0x000fe20003fc6070 */
[----:B------:R-:W-:Y:S01]  /*13c0*/  VIADD R9, R136, 0xffffffe7 ;  /* 0xffffffe788097836 */ /* 0x000fe20000000000 */
[----:B------:R-:W-:Y:S02]  /*13d0*/  SEL R11, RZ, 0x1fffe, P1 ;  /* 0x0001fffeff0b7807 */ /* 0x000fe40000800000 */
[----:B------:R-:W-:Y:S01]  /*13e0*/  ISETP.GE.U32.AND P1, PT, R12, 0x7fffffc7, PT ;  /* 0x7fffffc70c00780c */ /* 0x000fe20003f26070 */
[----:B------:R-:W-:Y:S01]  /*13f0*/  VIADD R12, R136, 0xffffffe1 ;  /* 0xffffffe1880c7836 */ /* 0x000fe20000000000 */
[----:B------:R-:W-:Y:S02]  /*1400*/  SEL R10, RZ, 0x1, P2 ;  /* 0x00000001ff0a7807 */ /* 0x000fe40001000000 */
[----:B------:R-:W-:Y:S02]  /*1410*/  ISETP.GE.U32.AND P2, PT, R8, 0x7fffffc6, PT ;  /* 0x7fffffc60800780c */ /* 0x000fe40003f46070 */
[----:B------:R-:W-:Y:S01]  /*1420*/  SEL R8, RZ, 0x4, P5 ;  /* 0x00000004ff087807 */ /* 0x000fe20002800000 */
[----:B------:R-:W-:Y:S01]  /*1430*/  IMAD.IADD R10, R10, 0x1, R11 ;  /* 0x000000010a0a7824 */ /* 0x000fe200078e020b */
[----:B------:R-:W-:-:S02]  /*1440*/  ISETP.GE.U32.AND P5, PT, R9, 0x7fffffc8, PT ;  /* 0x7fffffc80900780c */ /* 0x000fc40003fa6070 */
[----:B------:R-:W-:Y:S02]  /*1450*/  SEL R9, RZ, 0x7fff8, P3 ;  /* 0x0007fff8ff097807 */ /* 0x000fe40001800000 */
[----:B------:R-:W-:Y:S02]  /*1460*/  ISETP.GE.U32.AND P3, PT, R12, 0x7fffffc2, PT ;  /* 0x7fffffc20c00780c */ /* 0x000fe40003f66070 */
[----:B------:R-:W-:Y:S02]  /*1470*/  SEL R12, RZ, 0x1, P6 ;  /* 0x00000001ff0c7807 */ /* 0x000fe40003000000 */
[----:B------:R-:W-:Y:S02]  /*1480*/  ISETP.GE.U32.AND P6, PT, R13, 0x7fffffc3, PT ;  /* 0x7fffffc30d00780c */ /* 0x000fe40003fc6070 */
[----:B------:R-:W-:Y:S02]  /*1490*/  SEL R13, RZ, 0x1fffe, P2 ;  /* 0x0001fffeff0d7807 */ /* 0x000fe40001000000 */
[----:B------:R-:W-:-:S02]  /*14a0*/  ISETP.GE.U32.AND P2, PT, R152, 0x7fffffc1, PT ;  /* 0x7fffffc19800780c */ /* 0x000fc40003f46070 */
[----:B------:R-:W-:Y:S01]  /*14b0*/  SEL R16, RZ, 0x1fffe, P3 ;  /* 0x0001fffeff107807 */ /* 0x000fe20001800000 */
[----:B------:R-:W-:Y:S01]  /*14c0*/  IMAD.IADD R12, R12, 0x1, R13 ;  /* 0x000000010c0c7824 */ /* 0x000fe200078e020d */
[----:B------:R-:W-:Y:S02]  /*14d0*/  SEL R15, RZ, 0x1, P2 ;  /* 0x00000001ff0f7807 */ /* 0x000fe40001000000 */
[----:B------:R-:W-:Y:S02]  /*14e0*/  LOP3.LUT R10, R10, 0x3, RZ, 0xc0, !PT ;  /* 0x000000030a0a7812 */ /* 0x000fe400078ec0ff */
[----:B------:R-:W-:Y:S01]  /*14f0*/  ISETP.GE.U32.AND P3, PT, R14, 0x7fffffc4, PT ;  /* 0x7fffffc40e00780c */ /* 0x000fe20003f66070 */
[----:B------:R-:W-:Y:S01]  /*1500*/  IMAD.IADD R15, R15, 0x1, R16 ;  /* 0x000000010f0f7824 */ /* 0x000fe200078e0210 */
[----:B------:R-:W-:Y:S02]  /*1510*/  IADD3 R8, PT, PT, R10, R9, R8 ;  /* 0x000000090a087210 */ /* 0x000fe40007ffe008 */
[----:B------:R-:W-:-:S02]  /*1520*/  SEL R14, RZ, 0x4, P6 ;  /* 0x00000004ff0e7807 */ /* 0x000fc40003000000 */
[----:B------:R-:W-:Y:S01]  /*1530*/  SEL R11, RZ, 0x7fff8, P3 ;  /* 0x0007fff8ff0b7807 */ /* 0x000fe20001800000 */
[----:B------:R-:W-:Y:S01]  /*1540*/  IMAD.SHL.U32 R8, R8, 0x100, RZ ;  /* 0x0000010008087824 */ /* 0x000fe200078e00ff */
[----:B------:R-:W-:Y:S02]  /*1550*/  LOP3.LUT R15, R15, 0x3, RZ, 0xc0, !PT ;  /* 0x000000030f0f7812 */ /* 0x000fe400078ec0ff */
[----:B------:R-:W-:Y:S02]  /*1560*/  LOP3.LUT R6, R6, 0x3, RZ, 0xc0, !PT ;  /* 0x0000000306067812 */ /* 0x000fe400078ec0ff */
[----:B------:R-:W-:Y:S02]  /*1570*/  IADD3 R11, PT, PT, R15, R11, R14 ;  /* 0x0000000b0f0b7210 */ /* 0x000fe40007ffe00e */
[----:B------:R-:W-:Y:S02]  /*1580*/  SEL R7, RZ, 0x4, P1 ;  /* 0x00000004ff077807 */ /* 0x000fe40000800000 */
[----:B------:R-:W-:-:S02]  /*1590*/  SEL R10, RZ, 0x7fff8, P5 ;  /* 0x0007fff8ff0a7807 */ /* 0x000fc40002800000 */
[----:B------:R-:W-:Y:S02]  /*15a0*/  LOP3.LUT R12, R12, 0x3, RZ, 0xc0, !PT ;  /* 0x000000030c0c7812 */ /* 0x000fe400078ec0ff */
[----:B------:R-:W-:Y:S02]  /*15b0*/  IADD3 R4, PT, PT, R6, R5, R4 ;  /* 0x0000000506047210 */ /* 0x000fe40007ffe004 */
[----:B------:R-:W-:Y:S02]  /*15c0*/  LOP3.LUT R5, R8, 0xf00, RZ, 0xe2, !PT ;  /* 0x00000f0008057812 */ /* 0x000fe400078ee2ff */
[----:B------:R-:W-:Y:S01]  /*15d0*/  ISETP.GE.U32.AND P6, PT, R17, 0x7fffffd7, PT ;  /* 0x7fffffd71100780c */ /* 0x000fe20003fc6070 */
[----:B------:R-:W-:Y:S01]  /*15e0*/  VIADD R17, R136, 0xfffffffe ;  /* 0xfffffffe88117836 */ /* 0x000fe20000000000 */
[----:B------:R-:W-:Y:S01]  /*15f0*/  IADD3 R7, PT, PT, R12, R10, R7 ;  /* 0x0000000a0c077210 */ /* 0x000fe20007ffe007 */
[----:B------:R-:W-:Y:S01]  /*1600*/  IMAD R5, R4, 0x1000, R5 ;  /* 0x0000100004057824 */ /* 0x000fe200078e0205 */
[----:B------:R-:W-:Y:S01]  /*1610*/  LOP3.LUT R6, R11, 0xf, RZ, 0xc0, !PT ;  /* 0x0000000f0b067812 */ /* 0x000fe200078ec0ff */
[-C--:B------:R-:W-:Y:S01]  /*1620*/  IMAD R4, R18, R137.reuse, RZ ;  /* 0x0000008912047224 */ /* 0x080fe200078e02ff */
[----:B------:R-:W-:Y:S01]  /*1630*/  ISETP.GE.U32.AND P3, PT, R17, 0x7fffffdf, PT ;  /* 0x7fffffdf1100780c */ /* 0x000fe20003f66070 */
[----:B------:R-:W-:Y:S01]  /*1640*/  IMAD R137, R20, R137, RZ ;  /* 0x0000008914897224 */ /* 0x000fe200078e02ff */
[----:B------:R-:W-:Y:S01]  /*1650*/  ISETP.NE.U32.AND P1, PT, R2, RZ, PT ;  /* 0x000000ff0200720c */ /* 0x000fe20003f25070 */
[----:B------:R-:W-:Y:S01]  /*1660*/  IMAD R6, R7, 0x10, R6 ;  /* 0x0000001007067824 */ /* 0x000fe200078e0206 */
[----:B0--3--:R-:W-:Y:S11]  /*1670*/  BRA.U UP0, `(.L_x_5) ;  /* 0x0000000100187547 */ /* 0x009ff6000b800000 */
[----:B------:R-:W-:Y:S01]  /*1680*/  ELECT P5, URZ, PT ;  /* 0x0000000000ff782f */ /* 0x000fe200038a0000 */
[----:B------:R-:W-:Y:S01]  /*1690*/  IMAD.MOV.U32 R7, RZ, RZ, 0x1 ;  /* 0x00000001ff077424 */ /* 0x000fe200078e00ff */
[----:B------:R-:W-:Y:S01]  /*16a0*/  UMOV UR6, 0x40 ;  /* 0x0000004000067882 */ /* 0x000fe20000000000 */
[----:B------:R-:W-:Y:S01]  /*16b0*/  UVIRTCOUNT.DEALLOC.SMPOOL 0x80 ;  /* 0x000000800000784c */ /* 0x000fe20000000000 */
[----:B------:R-:W-:-:S09]  /*16c0*/  ULEA UR6, UR5, UR6, 0x18 ;  /* 0x0000000605067291 */ /* 0x000fd2000f8ec0ff */
[----:B------:R0:W-:Y:S03]  /*16d0*/  @P5 STS.U8 [UR6], R7 ;  /* 0x00000007ff005988 */ /* 0x0001e60008000006 */
.L_x_5:
[----:B------:R-:W-:Y:S01]  /*16e0*/  USHF.L.U32 UR5, UR12, 0x5, URZ ;  /* 0x000000050c057899 */ /* 0x000fe200080006ff */
[----:B------:R-:W-:Y:S01]  /*16f0*/  LEA R34, P5, R4, UR16, 0x1 ;  /* 0x0000001004227c11 */ /* 0x000fe2000f8a08ff */
[----:B------:R-:W-:Y:S01]  /*1700*/  ULOP3.LUT UR4, UR4, 0x600000, URZ, 0xc0, !UPT ;  /* 0x0060000004047892 */ /* 0x000fe2000f8ec0ff */
[----:B------:R-:W-:Y:S01]  /*1710*/  LOP3.LUT R6, R6, 0xff, RZ, 0xc0, !PT ;  /* 0x000000ff06067812 */ /* 0x000fe200078ec0ff */
[----:B------:R-:W-:Y:S01]  /*1720*/  ULOP3.LUT UR5, UR5, 0x80, URZ, 0xc0, !UPT ;  /* 0x0000008005057892 */ /* 0x000fe2000f8ec0ff */
[----:B------:R-:W-:Y:S01]  /*1730*/  LEA.HI.X.SX32 R35, R4, UR17, 0x1, P5 ;  /* 0x0000001104237c11 */ /* 0x000fe2000a8f0eff */
[----:B------:R-:W-:Y:S01]  /*1740*/  VOTEU.ALL UP1, P1 ;  /* 0x0000000000ff7886 */ /* 0x000fe20000820000 */
[----:B------:R-:W-:Y:S01]  /*1750*/  UIADD3 UR11, UPT, UPT, UR9, 0x12000, URZ ;  /* 0x00012000090b7890 */ /* 0x000fe2000fffe0ff */
[----:B------:R-:W-:Y:S01]  /*1760*/  LEA R36, P5, R137, UR16, 0x1 ;  /* 0x0000001089247c11 */ /* 0x000fe2000f8a08ff */
[----:B------:R-:W-:Y:S01]  /*1770*/  UIADD3 UR10, UPT, UPT, UR5, UR4, UR8 ;  /* 0x00000004050a7290 */ /* 0x000fe2000fffe008 */
[----:B------:R-:W-:Y:S01]  /*1780*/  IMAD.IADD R5, R5, 0x1, R6 ;  /* 0x0000000105057824 */ /* 0x000fe200078e0206 */
[----:B------:R-:W-:-:S04]  /*1790*/  @!UP1 UIADD3 UR4, UPT, UPT, -UR7, 0x100000, URZ ;  /* 0x0010000007049890 */ /* 0x000fc8000fffe1ff */
[----:B------:R-:W-:Y:S02]  /*17a0*/  @!UP1 USHF.L.U32 UR5, UR4, 0xb, URZ ;  /* 0x0000000b04059899 */ /* 0x000fe400080006ff */
[----:B------:R-:W-:Y:S01]  /*17b0*/  @!UP1 USHF.L.U32 UR4, UR4, 0x1, URZ ;  /* 0x0000000104049899 */ /* 0x000fe200080006ff */
[----:B------:R-:W-:Y:S01]  /*17c0*/  VOTEU.ALL UP2, P1 ;  /* 0x0000000000ff7886 */ /* 0x000fe20000840000 */
[----:B------:R-:W-:Y:S01]  /*17d0*/  LEA.HI.X.SX32 R37, R137, UR17, 0x1, P5 ;  /* 0x0000001189257c11 */ /* 0x000fe2000a8f0eff */
[----:B------:R-:W-:Y:S01]  /*17e0*/  IMAD.SHL.U32 R41, R32, 0x8, RZ ;  /* 0x0000000820297824 */ /* 0x000fe200078e00ff */
[----:B------:R-:W-:Y:S01]  /*17f0*/  LOP3.LUT R126, R5, 0xffff, RZ, 0xc0, !PT ;  /* 0x0000ffff057e7812 */ /* 0x000fe200078ec0ff */
[----:B0-----:R-:W-:Y:S01]  /*1800*/  VIADD R7, R136, 0xfffffffd ;  /* 0xfffffffd88077836 */ /* 0x001fe20000000000 */
[----:B------:R-:W-:Y:S01]  /*1810*/  PRMT R157, RZ, 0x7610, R157 ;  /* 0x00007610ff9d7816 */ /* 0x000fe2000000009d */
[----:B------:R-:W-:Y:S01]  /*1820*/  STTM.x128 tmem[UR10], RZ ;  /* 0x000000ff000079ed */ /* 0x000fe200083c000a */
[----:B------:R-:W0:Y:S02]  /*1830*/  FENCE.VIEW.ASYNC.T ;  /* 0x00000000000073c6 */ /* 0x000e240000000200 */
[----:B0-----:R-:W-:Y:S01]  /*1840*/  BAR.SYNC.DEFER_BLOCKING 0x0 ;  /* 0x0000000000007b1d */ /* 0x001fe20000010000 */
[----:B------:R-:W-:Y:S01]  /*1850*/  PRMT R155, RZ, 0x7610, R155 ;  /* 0x00007610ff9b7816 */ /* 0x000fe2000000009b */
[----:B------:R-:W-:Y:S01]  /*1860*/  IMAD.WIDE R38, R41, 0x2, R34 ;  /* 0x0000000229267825 */ /* 0x000fe200078e0222 */
[----:B------:R-:W-:-:S02]  /*1870*/  SHF.R.U32.HI R5, RZ, 0x7, R126 ;  /* 0x00000007ff057819 */ /* 0x000fc4000001167e */
[----:B------:R-:W-:Y:S01]  /*1880*/  PRMT R159, RZ, 0x7610, R159 ;  /* 0x00007610ff9f7816 */ /* 0x000fe2000000009f */
[----:B------:R-:W-:Y:S01]  /*1890*/  IMAD.WIDE R40, R41, 0x2, R36 ;  /* 0x0000000229287825 */ /* 0x000fe200078e0224 */
[----:B------:R-:W-:Y:S02]  /*18a0*/  PRMT R158, RZ, 0x7610, R158 ;  /* 0x00007610ff9e7816 */ /* 0x000fe4000000009e */
[----:B------:R-:W-:Y:S01]  /*18b0*/  SHF.R.U32.HI R4, RZ, 0xf, R126 ;  /* 0x0000000fff047819 */ /* 0x000fe2000001167e */
[C---:B------:R-:W-:Y:S01]  /*18c0*/  IMAD R49, R32.reuse, 0x18, RZ ;  /* 0x0000001820317824 */ /* 0x040fe200078e02ff */
[----:B------:R-:W-:Y:S01]  /*18d0*/  PRMT R153, RZ, 0x7610, R153 ;  /* 0x00007610ff997816 */ /* 0x000fe20000000099 */
[C---:B------:R-:W-:Y:S01]  /*18e0*/  IMAD R53, R32.reuse, 0x9, RZ ;  /* 0x0000000920357824 */ /* 0x040fe200078e02ff */
[----:B------:R-:W-:Y:S01]  /*18f0*/  PRMT R156, RZ, 0x7610, R156 ;  /* 0x00007610ff9c7816 */ /* 0x000fe2000000009c */
[----:B------:R-:W-:Y:S01]  /*1900*/  IMAD.SHL.U32 R45, R32, 0x10, RZ ;  /* 0x00000010202d7824 */ /* 0x000fe200078e00ff */
[----:B------:R-:W-:-:S02]  /*1910*/  PRMT R163, RZ, 0x7610, R163 ;  /* 0x00007610ffa37816 */ /* 0x000fc400000000a3 */
[----:B------:R-:W-:Y:S02]  /*1920*/  PRMT R162, RZ, 0x7610, R162 ;  /* 0x00007610ffa27816 */ /* 0x000fe400000000a2 */
[----:B------:R-:W-:Y:S02]  /*1930*/  PRMT R160, RZ, 0x7610, R160 ;  /* 0x00007610ffa07816 */ /* 0x000fe400000000a0 */
[----:B------:R-:W-:Y:S01]  /*1940*/  PRMT R154, RZ, 0x7610, R154 ;  /* 0x00007610ff9a7816 */ /* 0x000fe2000000009a */
[----:B------:R-:W-:Y:S01]  /*1950*/  IMAD R57, R32, 0x11, RZ ;  /* 0x0000001120397824 */ /* 0x000fe200078e02ff */
[----:B------:R-:W-:Y:S01]  /*1960*/  PRMT R161, RZ, 0x7610, R161 ;  /* 0x00007610ffa17816 */ /* 0x000fe200000000a1 */
[----:B------:R-:W0:Y:S02]  /*1970*/  FENCE.VIEW.ASYNC.S ;  /* 0x00000000000073c6 */ /* 0x000e240000000000 */
[----:B0-----:R0:W1:Y:S02]  /*1980*/  @!UP2 SYNCS.EXCH.64 URZ, [UR11], UR4 ;  /* 0x000000040bffa5b2 */ /* 0x0010640008000100 */
[----:B-1----:R-:W-:Y:S01]  /*1990*/  BAR.SYNC.DEFER_BLOCKING 0x0 ;  /* 0x0000000000007b1d */ /* 0x002fe20000010000 */
[----:B------:R-:W-:Y:S01]  /*19a0*/  IMAD.WIDE R46, R49, 0x2, R34 ;  /* 0x00000002312e7825 */ /* 0x000fe200078e0222 */
[----:B------:R-:W-:-:S02]  /*19b0*/  PRMT R164, RZ, 0x7610, R164 ;  /* 0x00007610ffa47816 */ /* 0x000fc400000000a4 */
[----:B------:R-:W-:Y:S01]  /*19c0*/  PRMT R165, RZ, 0x7610, R165 ;  /* 0x00007610ffa57816 */ /* 0x000fe200000000a5 */
[----:B------:R-:W-:Y:S01]  /*19d0*/  IMAD.WIDE R48, R49, 0x2, R36 ;  /* 0x0000000231307825 */ /* 0x000fe200078e0224 */
[----:B------:R-:W-:Y:S02]  /*19e0*/  PRMT R166, RZ, 0x7610, R166 ;  /* 0x00007610ffa67816 */ /* 0x000fe400000000a6 */
[----:B------:R-:W-:Y:S01]  /*19f0*/  ISETP.GE.U32.AND P5, PT, R7, 0x7fffffde, PT ;  /* 0x7fffffde0700780c */ /* 0x000fe20003fa6070 */
[----:B------:R-:W-:-:S04]  /*1a00*/  IMAD.WIDE R50, R53, 0x2, R34 ;  /* 0x0000000235327825 */ /* 0x000fc800078e0222 */
[C---:B------:R-:W-:Y:S02]  /*1a10*/  IMAD R61, R32.reuse, 0x19, RZ ;  /* 0x00000019203d7824 */ /* 0x040fe400078e02ff */
[----:B------:R-:W-:Y:S01]  /*1a20*/  IMAD R73, R32, 0xa, RZ ;  /* 0x0000000a20497824 */ /* 0x000fe200078e02ff */
[----:B------:R-:W-:Y:S01]  /*1a30*/  PRMT R168, RZ, 0x7610, R168 ;  /* 0x00007610ffa87816 */ /* 0x000fe200000000a8 */
[----:B------:R-:W-:Y:S01]  /*1a40*/  IMAD.WIDE R42, R45, 0x2, R34 ;  /* 0x000000022d2a7825 */ /* 0x000fe200078e0222 */
[----:B------:R-:W-:Y:S01]  /*1a50*/  PRMT R167, RZ, 0x7610, R167 ;  /* 0x00007610ffa77816 */ /* 0x000fe200000000a7 */
[----:B0-----:R-:W0:Y:S01]  /*1a60*/  LDCU UR4, c[0x0][0x3b0] ;  /* 0x00007600ff0477ac */ /* 0x001e220008000800 */
[----:B------:R-:W2:Y:S04]  /*1a70*/  @!P0 LDG.E.U16 R157, desc[UR22][R38.64] ;  /* 0x00000016269d8981 */ /* 0x000ea8000c1e1500 */
[----:B------:R-:W3:Y:S01]  /*1a80*/  @!P0 LDG.E.U16 R155, desc[UR22][R40.64] ;  /* 0x00000016289b8981 */ /* 0x000ee2000c1e1500 */
[----:B------:R-:W-:-:S02]  /*1a90*/  LOP3.LUT P0, RZ, R5, 0x1, RZ, 0xc0, !PT ;  /* 0x0000000105ff7812 */ /* 0x000fc4000780c0ff */
[----:B------:R-:W-:Y:S01]  /*1aa0*/  SHF.R.U32.HI R5, RZ, 0xe, R126 ;  /* 0x0000000eff057819 */ /* 0x000fe2000001167e */
[----:B------:R-:W4:Y:S04]  /*1ab0*/  @!P4 LDG.E.U16 R159, desc[UR22][R34.64] ;  /* 0x00000016229fc981 */ /* 0x000f28000c1e1500 */
[----:B------:R-:W5:Y:S01]  /*1ac0*/  @!P4 LDG.E.U16 R158, desc[UR22][R36.64] ;  /* 0x00000016249ec981 */ /* 0x000f62000c1e1500 */
[----:B------:R-:W-:Y:S01]  /*1ad0*/  LOP3.LUT P4, RZ, R4, 0x1, RZ, 0xc0, !PT ;  /* 0x0000000104ff7812 */ /* 0x000fe2000788c0ff */
[----:B------:R-:W-:Y:S02]  /*1ae0*/  IMAD.WIDE R52, R53, 0x2, R36 ;  /* 0x0000000235347825 */ /* 0x000fe400078e0224 */
[----:B------:R-:W2:Y:S04]  /*1af0*/  @!P6 LDG.E.U16 R163, desc[UR22][R50.64] ;  /* 0x0000001632a3e981 */ /* 0x000ea8000c1e1500 */
[----:B------:R-:W2:Y:S04]  /*1b00*/  @P0 LDG.E.U16 R153, desc[UR22][R46.64] ;  /* 0x000000162e990981 */ /* 0x000ea8000c1e1500 */
[----:B------:R-:W2:Y:S01]  /*1b10*/  @P0 LDG.E.U16 R156, desc[UR22][R48.64] ;  /* 0x00000016309c0981 */ /* 0x000ea2000c1e1500 */
[----:B------:R-:W-:-:S02]  /*1b20*/  LOP3.LUT P0, RZ, R5, 0x1, RZ, 0xc0, !PT ;  /* 0x0000000105ff7812 */ /* 0x000fc4000780c0ff */
[----:B------:R-:W-:Y:S01]  /*1b30*/  SHF.R.U32.HI R5, RZ, 0x6, R126 ;  /* 0x00000006ff057819 */ /* 0x000fe2000001167e */
[----:B------:R-:W-:Y:S01]  /*1b40*/  IMAD.WIDE R44, R45, 0x2, R36 ;  /* 0x000000022d2c7825 */ /* 0x000fe200078e0224 */
[----:B------:R-:W2:Y:S02]  /*1b50*/  @!P6 LDG.E.U16 R162, desc[UR22][R52.64] ;  /* 0x0000001634a2e981 */ /* 0x000ea4000c1e1500 */
[----:B------:R-:W-:Y:S01]  /*1b60*/  LOP3.LUT P6, RZ, R5, 0x1, RZ, 0xc0, !PT ;  /* 0x0000000105ff7812 */ /* 0x000fe200078cc0ff */
[----:B------:R-:W-:Y:S01]  /*1b70*/  VIADD R4, R136, 0xfffffff5 ;  /* 0xfffffff588047836 */ /* 0x000fe20000000000 */
[----:B------:R-:W2:Y:S01]  /*1b80*/  @P4 LDG.E.U16 R160, desc[UR22][R42.64] ;  /* 0x000000162aa04981 */ /* 0x000ea2000c1e1500 */
[----:B------:R-:W-:-:S03]  /*1b90*/  IMAD.WIDE R54, R57, 0x2, R34 ;  /* 0x0000000239367825 */ /* 0x000fc600078e0222 */
[----:B------:R-:W2:Y:S01]  /*1ba0*/  @P4 LDG.E.U16 R154, desc[UR22][R44.64] ;  /* 0x000000162c9a4981 */ /* 0x000ea2000c1e1500 */
[----:B------:R-:W-:Y:S01]  /*1bb0*/  ISETP.GE.U32.AND P4, PT, R4, 0x7fffffd6, PT ;  /* 0x7fffffd60400780c */ /* 0x000fe20003f86070 */
[----:B------:R-:W-:Y:S01]  /*1bc0*/  IMAD.WIDE R56, R57, 0x2, R36 ;  /* 0x0000000239387825 */ /* 0x000fe200078e0224 */
[----:B------:R-:W-:Y:S01]  /*1bd0*/  PRMT R171, RZ, 0x7610, R171 ;  /* 0x00007610ffab7816 */ /* 0x000fe200000000ab */
[----:B------:R-:W2:Y:S02]  /*1be0*/  @P0 LDG.E.U16 R161, desc[UR22][R54.64] ;  /* 0x0000001636a10981 */ /* 0x000ea4000c1e1500 */
[----:B------:R-:W-:Y:S02]  /*1bf0*/  VIADD R4, R136, 0xfffffffc ;  /* 0xfffffffc88047836 */ /* 0x000fe40000000000 */
[C---:B------:R-:W-:Y:S01]  /*1c00*/  IMAD.WIDE R58, R61.reuse, 0x2, R34 ;  /* 0x000000023d3a7825 */ /* 0x040fe200078e0222 */
[----:B------:R-:W2:Y:S03]  /*1c10*/  @P0 LDG.E.U16 R164, desc[UR22][R56.64] ;  /* 0x0000001638a40981 */ /* 0x000ea6000c1e1500 */
[----:B------:R-:W-:Y:S01]  /*1c20*/  IMAD.WIDE R60, R61, 0x2, R36 ;  /* 0x000000023d3c7825 */ /* 0x000fe200078e0224 */
[----:B------:R-:W-:Y:S01]  /*1c30*/  ISETP.GE.U32.AND P0, PT, R4, 0x7fffffdd, PT ;  /* 0x7fffffdd0400780c */ /* 0x000fe20003f06070 */
[----:B------:R-:W2:Y:S02]  /*1c40*/  @P6 LDG.E.U16 R165, desc[UR22][R58.64] ;  /* 0x000000163aa56981 */ /* 0x000ea4000c1e1500 */
[----:B------:R-:W-:Y:S01]  /*1c50*/  VIADD R5, R136, 0xfffffff4 ;  /* 0xfffffff488057836 */ /* 0x000fe20000000000 */
[----:B------:R-:W-:Y:S01]  /*1c60*/  PRMT R172, RZ, 0x7610, R172 ;  /* 0x00007610ffac7816 */ /* 0x000fe200000000ac */
[C---:B------:R-:W-:Y:S01]  /*1c70*/  IMAD.WIDE R62, R32.reuse, 0x2, R34 ;  /* 0x00000002203e7825 */ /* 0x040fe200078e0222 */
[----:B------:R-:W2:Y:S03]  /*1c80*/  @P6 LDG.E.U16 R166, desc[UR22][R60.64] ;  /* 0x000000163ca66981 */ /* 0x000ea6000c1e1500 */
[C---:B------:R-:W-:Y:S01]  /*1c90*/  IMAD.WIDE R64, R32.reuse, 0x2, R36 ;  /* 0x0000000220407825 */ /* 0x040fe200078e0224 */
[----:B------:R-:W-:Y:S01]  /*1ca0*/  ISETP.GE.U32.AND P6, PT, R5, 0x7fffffd5, PT ;  /* 0x7fffffd50500780c */ /* 0x000fe20003fc6070 */
[----:B------:R-:W2:Y:S02]  /*1cb0*/  @!P3 LDG.E.U16 R168, desc[UR22][R62.64] ;  /* 0x000000163ea8b981 */ /* 0x000ea4000c1e1500 */
[----:B------:R-:W-:-:S02]  /*1cc0*/  IMAD.SHL.U32 R69, R32, 0x2, RZ ;  /* 0x0000000220457824 */ /* 0x000fc400078e00ff */
[C---:B------:R-:W-:Y:S01]  /*1cd0*/  IMAD.WIDE R70, R73.reuse, 0x2, R34 ;  /* 0x0000000249467825 */ /* 0x040fe200078e0222 */
[----:B------:R-:W-:Y:S01]  /*1ce0*/  SHF.R.U32.HI R5, RZ, 0x5, R126 ;  /* 0x00000005ff057819 */ /* 0x000fe2000001167e */
[----:B------:R-:W2:Y:S02]  /*1cf0*/  @!P3 LDG.E.U16 R167, desc[UR22][R64.64] ;  /* 0x0000001640a7b981 */ /* 0x000ea4000c1e1500 */
[----:B------:R-:W-:Y:S02]  /*1d00*/  VIADD R4, R136, 0xfffffffb ;  /* 0xfffffffb88047836 */ /* 0x000fe40000000000 */
[----:B------:R-:W-:Y:S01]  /*1d10*/  IMAD.WIDE R72, R73, 0x2, R36 ;  /* 0x0000000249487825 */ /* 0x000fe200078e0224 */
[----:B------:R-:W-:Y:S01]  /*1d20*/  PRMT R170, RZ, 0x7610, R170 ;  /* 0x00007610ffaa7816 */ /* 0x000fe200000000aa */
[----:B------:R-:W2:Y:S01]  /*1d30*/  @!P4 LDG.E.U16 R171, desc[UR22][R70.64] ;  /* 0x0000001646abc981 */ /* 0x000ea2000c1e1500 */
[----:B------:R-:W-:Y:S01]  /*1d40*/  PRMT R169, RZ, 0x7610, R169 ;  /* 0x00007610ffa97816 */ /* 0x000fe200000000a9 */
[C---:B------:R-:W-:Y:S01]  /*1d50*/  IMAD.WIDE R66, R69.reuse, 0x2, R34 ;  /* 0x0000000245427825 */ /* 0x040fe200078e0222 */
[----:B------:R-:W-:Y:S01]  /*1d60*/  ISETP.GE.U32.AND P3, PT, R4, 0x7fffffdc, PT ;  /* 0x7fffffdc0400780c */ /* 0x000fe20003f66070 */
[----:B------:R-:W2:Y:S02]  /*1d70*/  @!P4 LDG.E.U16 R172, desc[UR22][R72.64] ;  /* 0x0000001648acc981 */ /* 0x000ea4000c1e1500 */
[----:B------:R-:W-:Y:S01]  /*1d80*/  IMAD.WIDE R68, R69, 0x2, R36 ;  /* 0x0000000245447825 */ /* 0x000fe200078e0224 */
[----:B------:R-:W-:Y:S01]  /*1d90*/  SHF.R.U32.HI R4, RZ, 0xd, R126 ;  /* 0x0000000dff047819 */ /* 0x000fe2000001167e */
[----:B------:R-:W2:Y:S01]  /*1da0*/  @!P5 LDG.E.U16 R170, desc[UR22][R66.64] ;  /* 0x0000001642aad981 */ /* 0x000ea2000c1e1500 */
[----:B------:R-:W-:Y:S01]  /*1db0*/  LOP3.LUT P4, RZ, R5, 0x1, RZ, 0xc0, !PT ;  /* 0x0000000105ff7812 */ /* 0x000fe2000788c0ff */
[----:B------:R-:W-:-:S02]  /*1dc0*/  IMAD R81, R32, 0x1a, RZ ;  /* 0x0000001a20517824 */ /* 0x000fc400078e02ff */
[----:B------:R-:W2:Y:S01]  /*1dd0*/  @!P5 LDG.E.U16 R169, desc[UR22][R68.64] ;  /* 0x0000001644a9d981 */ /* 0x000ea2000c1e1500 */
[----:B------:R-:W-:Y:S01]  /*1de0*/  LOP3.LUT P5, RZ, R4, 0x1, RZ, 0xc0, !PT ;  /* 0x0000000104ff7812 */ /* 0x000fe200078ac0ff */
[----:B------:R-:W-:Y:S01]  /*1df0*/  IMAD R77, R32, 0x12, RZ ;  /* 0x00000012204d7824 */ /* 0x000fe200078e02ff */
[----:B------:R-:W-:Y:S01]  /*1e00*/  PRMT R175, RZ, 0x7610, R175 ;  /* 0x00007610ffaf7816 */ /* 0x000fe200000000af */
[----:B------:R-:W-:Y:S01]  /*1e10*/  IMAD.WIDE R78, R81, 0x2, R34 ;  /* 0x00000002514e7825 */ /* 0x000fe200078e0222 */
[----:B------:R-:W-:-:S03]  /*1e20*/  PRMT R176, RZ, 0x7610, R176 ;  /* 0x00007610ffb07816 */ /* 0x000fc600000000b0 */
[----:B------:R-:W-:Y:S01]  /*1e30*/  IMAD.WIDE R80, R81, 0x2, R36 ;  /* 0x0000000251507825 */ /* 0x000fe200078e0224 */
[----:B------:R-:W-:Y:S01]  /*1e40*/  PRMT R173, RZ, 0x7610, R173 ;  /* 0x00007610ffad7816 */ /* 0x000fe200000000ad */
[----:B------:R-:W2:Y:S02]  /*1e50*/  @P4 LDG.E.U16 R175, desc[UR22][R78.64] ;  /* 0x000000164eaf4981 */ /* 0x000ea4000c1e1500 */
[----:B------:R-:W-:Y:S02]  /*1e60*/  IMAD R89, R32, 0xb, RZ ;  /* 0x0000000b20597824 */ /* 0x000fe400078e02ff */
[----:B------:R-:W-:Y:S01]  /*1e70*/  VIADD R5, R136, 0xfffffffa ;  /* 0xfffffffa88057836 */ /* 0x000fe20000000000 */
[----:B------:R-:W-:Y:S01]  /*1e80*/  PRMT R174, RZ, 0x7610, R174 ;  /* 0x00007610ffae7816 */ /* 0x000fe200000000ae */
[C---:B------:R-:W-:Y:S01]  /*1e90*/  IMAD.WIDE R74, R77.reuse, 0x2, R34 ;  /* 0x000000024d4a7825 */ /* 0x040fe200078e0222 */
[----:B------:R-:W-:Y:S01]  /*1ea0*/  PRMT R179, RZ, 0x7610, R179 ;  /* 0x00007610ffb37816 */ /* 0x000fe200000000b3 */
[----:B------:R-:W2:Y:S01]  /*1eb0*/  @P4 LDG.E.U16 R176, desc[UR22][R80.64] ;  /* 0x0000001650b04981 */ /* 0x000ea2000c1e1500 */
[----:B------:R-:W-:Y:S01]  /*1ec0*/  PRMT R180, RZ, 0x7610, R180 ;  /* 0x00007610ffb47816 */ /* 0x000fe200000000b4 */
[----:B------:R-:W-:Y:S01]  /*1ed0*/  IMAD.WIDE R76, R77, 0x2, R36 ;  /* 0x000000024d4c7825 */ /* 0x000fe200078e0224 */
[----:B------:R-:W-:Y:S01]  /*1ee0*/  ISETP.GE.U32.AND P4, PT, R5, 0x7fffffdb, PT ;  /* 0x7fffffdb0500780c */ /* 0x000fe20003f86070 */
[----:B------:R-:W2:Y:S02]  /*1ef0*/  @P5 LDG.E.U16 R173, desc[UR22][R74.64] ;  /* 0x000000164aad5981 */ /* 0x000ea4000c1e1500 */
[----:B------:R-:W-:-:S02]  /*1f00*/  IMAD R85, R32, 0x3, RZ ;  /* 0x0000000320557824 */ /* 0x000fc400078e02ff */
[C---:B------:R-:W-:Y:S01]  /*1f10*/  IMAD.WIDE R86, R89.reuse, 0x2, R34 ;  /* 0x0000000259567825 */ /* 0x040fe200078e0222 */
[----:B------:R-:W-:Y:S01]  /*1f20*/  SHF.R.U32.HI R5, RZ, 0x4, R126 ;  /* 0x00000004ff057819 */ /* 0x000fe2000001167e */
[----:B------:R-:W2:Y:S02]  /*1f30*/  @P5 LDG.E.U16 R174, desc[UR22][R76.64] ;  /* 0x000000164cae5981 */ /* 0x000ea4000c1e1500 */
        /* <DEDUP_REMOVED lines=10> */
[----:B------:R-:W3:Y:S01]  /*1fe0*/  @!P0 LDG.E.U16 R177, desc[UR22][R82.64] ;  /* 0x0000001652b18981 */ /* 0x000ee2000c1e1500 */
[----:B------:R-:W-:Y:S01]  /*1ff0*/  LOP3.LUT P6, RZ, R5, 0x1, RZ, 0xc0, !PT ;  /* 0x0000000105ff7812 */ /* 0x000fe200078cc0ff */
[----:B------:R-:W-:-:S02]  /*2000*/  IMAD R97, R32, 0x1b, RZ ;  /* 0x0000001b20617824 */ /* 0x000fc400078e02ff */
[----:B------:R-:W3:Y:S01]  /*2010*/  @!P0 LDG.E.U16 R178, desc[UR22][R84.64] ;  /* 0x0000001654b28981 */ /* 0x000ee2000c1e1500 */
[----:B------:R-:W-:Y:S01]  /*2020*/  LOP3.LUT P0, RZ, R4, 0x1, RZ, 0xc0, !PT ;  /* 0x0000000104ff7812 */ /* 0x000fe2000780c0ff */
[----:B------:R-:W-:Y:S01]  /*2030*/  IMAD R93, R32, 0x13, RZ ;  /* 0x00000013205d7824 */ /* 0x000fe200078e02ff */
[----:B------:R-:W-:Y:S01]  /*2040*/  PRMT R184, RZ, 0x7610, R184 ;  /* 0x00007610ffb87816 */ /* 0x000fe200000000b8 */
[----:B------:R-:W-:Y:S01]  /*2050*/  IMAD.WIDE R94, R97, 0x2, R34 ;  /* 0x00000002615e7825 */ /* 0x000fe200078e0222 */
[----:B------:R-:W-:-:S03]  /*2060*/  PRMT R183, RZ, 0x7610, R183 ;  /* 0x00007610ffb77816 */ /* 0x000fc600000000b7 */
[----:B------:R-:W-:Y:S01]  /*2070*/  IMAD.WIDE R96, R97, 0x2, R36 ;  /* 0x0000000261607825 */ /* 0x000fe200078e0224 */
[----:B------:R-:W-:Y:S01]  /*2080*/  PRMT R181, RZ, 0x7610, R181 ;  /* 0x00007610ffb57816 */ /* 0x000fe200000000b5 */
[----:B------:R-:W4:Y:S02]  /*2090*/  @P6 LDG.E.U16 R184, desc[UR22][R94.64] ;  /* 0x000000165eb86981 */ /* 0x000f24000c1e1500 */
[----:B------:R-:W-:Y:S02]  /*20a0*/  IMAD R105, R32, 0xc, RZ ;  /* 0x0000000c20697824 */ /* 0x000fe400078e02ff */
[----:B------:R-:W-:Y:S01]  /*20b0*/  VIADD R5, R136, 0xfffffff9 ;  /* 0xfffffff988057836 */ /* 0x000fe20000000000 */
[----:B------:R-:W-:Y:S01]  /*20c0*/  PRMT R182, RZ, 0x7610, R182 ;  /* 0x00007610ffb67816 */ /* 0x000fe200000000b6 */
[C---:B------:R-:W-:Y:S01]  /*20d0*/  IMAD.WIDE R90, R93.reuse, 0x2, R34 ;  /* 0x000000025d5a7825 */ /* 0x040fe200078e0222 */
[----:B------:R-:W-:Y:S01]  /*20e0*/  PRMT R185, RZ, 0x7610, R185 ;  /* 0x00007610ffb97816 */ /* 0x000fe200000000b9 */
[----:B------:R-:W5:Y:S01]  /*20f0*/  @P6 LDG.E.U16 R183, desc[UR22][R96.64] ;  /* 0x0000001660b76981 */ /* 0x000f62000c1e1500 */
[----:B------:R-:W-:Y:S01]  /*2100*/  PRMT R186, RZ, 0x7610, R186 ;  /* 0x00007610ffba7816 */ /* 0x000fe200000000ba */
[----:B------:R-:W-:Y:S01]  /*2110*/  IMAD.WIDE R92, R93, 0x2, R36 ;  /* 0x000000025d5c7825 */ /* 0x000fe200078e0224 */
[----:B------:R-:W-:Y:S01]  /*2120*/  ISETP.GE.U32.AND P6, PT, R5, 0x7fffffda, PT ;  /* 0x7fffffda0500780c */ /* 0x000fe20003fc6070 */
[----:B------:R-:W5:Y:S02]  /*2130*/  @P0 LDG.E.U16 R181, desc[UR22][R90.64] ;  /* 0x000000165ab50981 */ /* 0x000f64000c1e1500 */
[----:B------:R-:W-:-:S02]  /*2140*/  IMAD.SHL.U32 R101, R32, 0x4, RZ ;  /* 0x0000000420657824 */ /* 0x000fc400078e00ff */
[C---:B------:R-:W-:Y:S01]  /*2150*/  IMAD.WIDE R102, R105.reuse, 0x2, R34 ;  /* 0x0000000269667825 */ /* 0x040fe200078e0222 */
[----:B------:R-:W-:Y:S01]  /*2160*/  SHF.R.U32.HI R5, RZ, 0x3, R126 ;  /* 0x00000003ff057819 */ /* 0x000fe2000001167e */
[----:B------:R-:W5:Y:S02]  /*2170*/  @P0 LDG.E.U16 R182, desc[UR22][R92.64] ;  /* 0x000000165cb60981 */ /* 0x000f64000c1e1500 */
[----:B------:R-:W-:Y:S02]  /*2180*/  VIADD R4, R136, 0xfffffff2 ;  /* 0xfffffff288047836 */ /* 0x000fe40000000000 */
[----:B------:R-:W-:Y:S01]  /*2190*/  IMAD.WIDE R104, R105, 0x2, R36 ;  /* 0x0000000269687825 */ /* 0x000fe200078e0224 */
[----:B------:R-:W-:Y:S01]  /*21a0*/  PRMT R188, RZ, 0x7610, R188 ;  /* 0x00007610ffbc7816 */ /* 0x000fe200000000bc */
[----:B------:R-:W5:Y:S01]  /*21b0*/  @!P5 LDG.E.U16 R185, desc[UR22][R102.64] ;  /* 0x0000001666b9d981 */ /* 0x000f62000c1e1500 */
[----:B------:R-:W-:Y:S01]  /*21c0*/  PRMT R187, RZ, 0x7610, R187 ;  /* 0x00007610ffbb7816 */ /* 0x000fe200000000bb */
[C---:B------:R-:W-:Y:S01]  /*21d0*/  IMAD.WIDE R98, R101.reuse, 0x2, R34 ;  /* 0x0000000265627825 */ /* 0x040fe200078e0222 */
[----:B------:R-:W-:Y:S01]  /*21e0*/  ISETP.GE.U32.AND P0, PT, R4, 0x7fffffd3, PT ;  /* 0x7fffffd30400780c */ /* 0x000fe20003f06070 */
[----:B------:R-:W5:Y:S02]  /*21f0*/  @!P5 LDG.E.U16 R186, desc[UR22][R104.64] ;  /* 0x0000001668bad981 */ /* 0x000f64000c1e1500 */
[----:B------:R-:W-:Y:S01]  /*2200*/  IMAD.WIDE R100, R101, 0x2, R36 ;  /* 0x0000000265647825 */ /* 0x000fe200078e0224 */
[----:B------:R-:W-:Y:S01]  /*2210*/  SHF.R.U32.HI R4, RZ, 0xb, R126 ;  /* 0x0000000bff047819 */ /* 0x000fe2000001167e */
[----:B------:R-:W5:Y:S01]  /*2220*/  @!P3 LDG.E.U16 R188, desc[UR22][R98.64] ;  /* 0x0000001662bcb981 */ /* 0x000f62000c1e1500 */
[----:B------:R-:W-:Y:S01]  /*2230*/  LOP3.LUT P5, RZ, R5, 0x1, RZ, 0xc0, !PT ;  /* 0x0000000105ff7812 */ /* 0x000fe200078ac0ff */
[----:B------:R-:W-:-:S02]  /*2240*/  IMAD R113, R32, 0x1c, RZ ;  /* 0x0000001c20717824 */ /* 0x000fc400078e02ff */
[----:B------:R-:W5:Y:S01]  /*2250*/  @!P3 LDG.E.U16 R187, desc[UR22][R100.64] ;  /* 0x0000001664bbb981 */ /* 0x000f62000c1e1500 */
[----:B------:R-:W-:Y:S01]  /*2260*/  LOP3.LUT P3, RZ, R4, 0x1, RZ, 0xc0, !PT ;  /* 0x0000000104ff7812 */ /* 0x000fe2000786c0ff */
[----:B------:R-:W-:Y:S01]  /*2270*/  IMAD R109, R32, 0x14, RZ ;  /* 0x00000014206d7824 */ /* 0x000fe200078e02ff */
[----:B------:R-:W-:Y:S01]  /*2280*/  PRMT R191, RZ, 0x7610, R191 ;  /* 0x00007610ffbf7816 */ /* 0x000fe200000000bf */
[----:B------:R-:W-:Y:S01]  /*2290*/  IMAD.WIDE R110, R113, 0x2, R34 ;  /* 0x00000002716e7825 */ /* 0x000fe200078e0222 */
[----:B------:R-:W-:-:S03]  /*22a0*/  PRMT R190, RZ, 0x7610, R190 ;  /* 0x00007610ffbe7816 */ /* 0x000fc600000000be */
[----:B------:R-:W-:Y:S01]  /*22b0*/  IMAD.WIDE R112, R113, 0x2, R36 ;  /* 0x0000000271707825 */ /* 0x000fe200078e0224 */
[----:B------:R-:W-:Y:S01]  /*22c0*/  PRMT R189, RZ, 0x7610, R189 ;  /* 0x00007610ffbd7816 */ /* 0x000fe200000000bd */
[----:B------:R-:W5:Y:S02]  /*22d0*/  @P5 LDG.E.U16 R191, desc[UR22][R110.64] ;  /* 0x000000166ebf5981 */ /* 0x000f64000c1e1500 */
        /* <DEDUP_REMOVED lines=10> */
[----:B------:R-:W-:-:S02]  /*2380*/  IMAD R29, R32, 0x5, RZ ;  /* 0x00000005201d7824 */ /* 0x000fc400078e02ff */
        /* <DEDUP_REMOVED lines=23> */
[----:B------:R-:W-:Y:S01]  /*2500*/  SHF.R.U32.HI R5, RZ, 0x9, R126 ;  /* 0x00000009ff057819 */ /* 0x000fe2000001167e */
[----:B------:R-:W5:Y:S02]  /*2510*/  @P0 LDG.E.U16 R199, desc[UR22][R18.64] ;  /* 0x0000001612c70981 */ /* 0x000f64000c1e1500 */
[----:B------:R-:W-:Y:S01]  /*2520*/  IMAD R9, R32, 0xe, RZ ;  /* 0x0000000e20097824 */ /* 0x000fe200078e02ff */
[----:B------:R-:W-:Y:S01]  /*2530*/  PRMT R197, RZ, 0x7610, R197 ;  /* 0x00007610ffc57816 */ /* 0x000fe200000000c5 */
[C---:B------:R-:W-:Y:S01]  /*2540*/  IMAD.WIDE R22, R21.reuse, 0x2, R34 ;  /* 0x0000000215167825 */ /* 0x040fe200078e0222 */
[----:B------:R-:W-:Y:S01]  /*2550*/  PRMT R200, RZ, 0x7610, R200 ;  /* 0x00007610ffc87816 */ /* 0x000fe200000000c8 */
[----:B------:R-:W5:Y:S01]  /*2560*/  @P0 LDG.E.U16 R198, desc[UR22][R16.64] ;  /* 0x0000001610c60981 */ /* 0x000f62000c1e1500 */
[----:B------:R-:W-:Y:S01]  /*2570*/  PRMT R203, RZ, 0x7610, R203 ;  /* 0x00007610ffcb7816 */ /* 0x000fe200000000cb */
[----:B------:R-:W-:Y:S01]  /*2580*/  IMAD.WIDE R20, R21, 0x2, R36 ;  /* 0x0000000215147825 */ /* 0x000fe200078e0224 */
[----:B------:R-:W-:Y:S01]  /*2590*/  PRMT R202, RZ, 0x7610, R202 ;  /* 0x00007610ffca7816 */ /* 0x000fe200000000ca */
[----:B------:R-:W5:Y:S02]  /*25a0*/  @P4 LDG.E.U16 R197, desc[UR22][R22.64] ;  /* 0x0000001616c54981 */ /* 0x000f64000c1e1500 */
[----:B------:R-:W-:Y:S01]  /*25b0*/  IMAD.WIDE R10, R9, 0x2, R34 ;  /* 0x00000002090a7825 */ /* 0x000fe200078e0222 */
[----:B------:R-:W-:Y:S01]  /*25c0*/  LOP3.LUT P0, RZ, R5, 0x1, RZ, 0xc0, !PT ;  /* 0x0000000105ff7812 */ /* 0x000fe2000780c0ff */
[----:B------:R-:W5:Y:S01]  /*25d0*/  @P4 LDG.E.U16 R200, desc[UR22][R20.64] ;  /* 0x0000001614c84981 */ /* 0x000f62000c1e1500 */
[----:B------:R-:W-:Y:S01]  /*25e0*/  LOP3.LUT R201, R132, 0x1f, RZ, 0xc0, !PT ;  /* 0x0000001f84c97812 */ /* 0x000fe200078ec0ff */
[----:B------:R-:W-:-:S02]  /*25f0*/  VIADD R4, R136, 0xfffffff0 ;  /* 0xfffffff088047836 */ /* 0x000fc40000000000 */
[----:B------:R-:W-:Y:S02]  /*2600*/  IMAD R13, R32, 0x6, RZ ;  /* 0x00000006200d7824 */ /* 0x000fe400078e02ff */
[----:B------:R-:W-:Y:S01]  /*2610*/  IMAD.WIDE R8, R9, 0x2, R36 ;  /* 0x0000000209087825 */ /* 0x000fe200078e0224 */
[----:B------:R-:W-:Y:S01]  /*2620*/  SHF.R.U32.HI R5, RZ, 0x1, R126 ;  /* 0x00000001ff057819 */ /* 0x000fe2000001167e */
[----:B------:R-:W5:Y:S01]  /*2630*/  @!P3 LDG.E.U16 R203, desc[UR22][R10.64] ;  /* 0x000000160acbb981 */ /* 0x000f62000c1e1500 */
[----:B------:R-:W-:Y:S01]  /*2640*/  PRMT R205, RZ, 0x7610, R205 ;  /* 0x00007610ffcd7816 */ /* 0x000fe200000000cd */
[C---:B------:R-:W-:Y:S01]  /*2650*/  IMAD.WIDE R14, R13.reuse, 0x2, R34 ;  /* 0x000000020d0e7825 */ /* 0x040fe200078e0222 */
[----:B------:R-:W-:Y:S01]  /*2660*/  PRMT R204, RZ, 0x7610, R204 ;  /* 0x00007610ffcc7816 */ /* 0x000fe200000000cc */
[----:B------:R-:W5:Y:S01]  /*2670*/  @!P3 LDG.E.U16 R202, desc[UR22][R8.64] ;  /* 0x0000001608cab981 */ /* 0x000f62000c1e1500 */
[----:B------:R-:W-:Y:S01]  /*2680*/  ISETP.GE.U32.AND P4, PT, R4, 0x7fffffd1, PT ;  /* 0x7fffffd10400780c */ /* 0x000fe20003f86070 */
[----:B------:R-:W-:Y:S01]  /*2690*/  IMAD.WIDE R12, R13, 0x2, R36 ;  /* 0x000000020d0c7825 */ /* 0x000fe200078e0224 */
[----:B------:R-:W-:Y:S01]  /*26a0*/  LOP3.LUT P3, RZ, R5, 0x1, RZ, 0xc0, !PT ;  /* 0x0000000105ff7812 */ /* 0x000fe2000786c0ff */
[----:B------:R-:W5:Y:S02]  /*26b0*/  @!P6 LDG.E.U16 R205, desc[UR22][R14.64] ;  /* 0x000000160ecde981 */ /* 0x000f64000c1e1500 */
[----:B------:R-:W-:-:S02]  /*26c0*/  IMAD R4, R201, R33, RZ ;  /* 0x00000021c9047224 */ /* 0x000fc400078e02ff */
[----:B------:R-:W5:Y:S01]  /*26d0*/  @!P6 LDG.E.U16 R204, desc[UR22][R12.64] ;  /* 0x000000160ccce981 */ /* 0x000f62000c1e1500 */
[----:B------:R-:W-:Y:S02]  /*26e0*/  IMAD R125, R32, 0x1e, RZ ;  /* 0x0000001e207d7824 */ /* 0x000fe400078e02ff */
[----:B------:R-:W-:Y:S01]  /*26f0*/  LEA R140, P6, R4, UR18, 0x1 ;  /* 0x00000012048c7c11 */ /* 0x000fe2000f8c08ff */
[----:B0-----:R-:W-:Y:S01]  /*2700*/  IMAD R124, R114, UR4, RZ ;  /* 0x00000004727c7c24 */ /* 0x001fe2000f8e02ff */
[----:B------:R-:W-:Y:S01]  /*2710*/  PRMT R207, RZ, 0x7610, R207 ;  /* 0x00007610ffcf7816 */ /* 0x000fe200000000cf */
[----:B------:R-:W-:Y:S01]  /*2720*/  IMAD R128, R115, UR4, RZ ;  /* 0x0000000473807c24 */ /* 0x000fe2000f8e02ff */
[----:B------:R-:W-:Y:S01]  /*2730*/  PRMT R210, RZ, 0x7610, R210 ;  /* 0x00007610ffd27816 */ /* 0x000fe200000000d2 */
[----:B------:R-:W-:Y:S01]  /*2740*/  IMAD.WIDE R116, R125, 0x2, R34 ;  /* 0x000000027d747825 */ /* 0x000fe200078e0222 */
[----:B------:R-:W-:-:S03]  /*2750*/  LEA.HI.X.SX32 R142, R4, UR19, 0x1, P6 ;  /* 0x00000013048e7c11 */ /* 0x000fc6000b0f0eff */
[----:B------:R-:W-:Y:S01]  /*2760*/  IMAD.WIDE R114, R125, 0x2, R36 ;  /* 0x000000027d727825 */ /* 0x000fe200078e0224 */
[----:B------:R-:W5:Y:S03]  /*2770*/  @P3 LDG.E.U16 R207, desc[UR22][R116.64] ;  /* 0x0000001674cf3981 */ /* 0x000f66000c1e1500 */
[----:B------:R-:W-:Y:S01]  /*2780*/  IMAD R125, R118, UR4, RZ ;  /* 0x00000004767d7c24 */ /* 0x000fe2000f8e02ff */
[-C--:B------:R-:W-:Y:S01]  /*2790*/  LEA R118, P6, R124, R140.reuse, 0x1 ;  /* 0x0000008c7c767211 */ /* 0x080fe200078c08ff */
[----:B------:R-:W-:Y:S01]  /*27a0*/  IMAD R127, R121, UR4, RZ ;  /* 0x00000004797f7c24 */ /* 0x000fe2000f8e02ff */
[----:B------:R-:W5:Y:S01]  /*27b0*/  @P3 LDG.E.U16 R210, desc[UR22][R114.64] ;  /* 0x0000001672d23981 */ /* 0x000f62000c1e1500 */
[----:B------:R-:W-:Y:S01]  /*27c0*/  IMAD R131, R120, UR4, RZ ;  /* 0x0000000478837c24 */ /* 0x000fe2000f8e02ff */
[----:B------:R-:W-:Y:S01]  /*27d0*/  LEA R120, P3, R125, R140, 0x1 ;  /* 0x0000008c7d787211 */ /* 0x000fe200078608ff */
[----:B------:R-:W-:Y:S01]  /*27e0*/  IMAD R137, R119, UR4, RZ ;  /* 0x0000000477897c24 */ /* 0x000fe2000f8e02ff */
[----:B------:R-:W-:Y:S01]  /*27f0*/  LEA.HI.X.SX32 R119, R124, R142, 0x1, P6 ;  /* 0x0000008e7c777211 */ /* 0x000fe200030f0eff */
[----:B------:R-:W-:Y:S01]  /*2800*/  IMAD R129, R122, UR4, RZ ;  /* 0x000000047a817c24 */ /* 0x000fe2000f8e02ff */
[----:B------:R-:W-:Y:S01]  /*2810*/  LEA R124, P6, R127, R140, 0x1 ;  /* 0x0000008c7f7c7211 */ /* 0x000fe200078c08ff */
[----:B------:R-:W-:Y:S01]  /*2820*/  IMAD R5, R32, 0x16, RZ ;  /* 0x0000001620057824 */ /* 0x000fe200078e02ff */
[----:B------:R-:W-:-:S02]  /*2830*/  LEA.HI.X.SX32 R121, R125, R142, 0x1, P3 ;  /* 0x0000008e7d797211 */ /* 0x000fc400018f0eff */
[----:B------:R-:W-:Y:S01]  /*2840*/  LEA.HI.X.SX32 R125, R127, R142, 0x1, P6 ;  /* 0x0000008e7f7d7211 */ /* 0x000fe200030f0eff */
[C---:B------:R-:W-:Y:S01]  /*2850*/  IMAD.WIDE R6, R5.reuse, 0x2, R34 ;  /* 0x0000000205067825 */ /* 0x040fe200078e0222 */
[----:B------:R-:W-:Y:S02]  /*2860*/  PRMT R206, RZ, 0x7610, R206 ;  /* 0x00007610ffce7816 */ /* 0x000fe400000000ce */
[----:B------:R-:W-:Y:S01]  /*2870*/  PRMT R208, RZ, 0x7610, R208 ;  /* 0x00007610ffd07816 */ /* 0x000fe200000000d0 */
[----:B------:R-:W-:Y:S01]  /*2880*/  IMAD.WIDE R4, R5, 0x2, R36 ;  /* 0x0000000205047825 */ /* 0x000fe200078e0224 */
[-C--:B------:R-:W-:Y:S02]  /*2890*/  LEA R122, P3, R128, R140.reuse, 0x1 ;  /* 0x0000008c807a7211 */ /* 0x080fe400078608ff */
[----:B------:R-:W-:Y:S01]  /*28a0*/  LEA R134, P6, R129, R140, 0x1 ;  /* 0x0000008c81867211 */ /* 0x000fe200078c08ff */
[----:B------:R-:W-:Y:S01]  /*28b0*/  VIADD R209, R136, 0x1f ;  /* 0x0000001f88d17836 */ /* 0x000fe20000000000 */
[----:B------:R-:W5:Y:S01]  /*28c0*/  @P0 LDG.E.U16 R206, desc[UR22][R6.64] ;  /* 0x0000001606ce0981 */ /* 0x000f62000c1e1500 */
[----:B------:R-:W-:Y:S01]  /*28d0*/  IMAD R138, R123, UR4, RZ ;  /* 0x000000047b8a7c24 */ /* 0x000fe2000f8e02ff */
[----:B------:R-:W-:-:S02]  /*28e0*/  LEA.HI.X.SX32 R123, R128, R142, 0x1, P3 ;  /* 0x0000008e807b7211 */ /* 0x000fc400018f0eff */
[----:B------:R-:W-:Y:S01]  /*28f0*/  LEA.HI.X.SX32 R135, R129, R142, 0x1, P6 ;  /* 0x0000008e81877211 */ /* 0x000fe200030f0eff */
[----:B------:R-:W5:Y:S01]  /*2900*/  @P0 LDG.E.U16 R208, desc[UR22][R4.64] ;  /* 0x0000001604d00981 */ /* 0x000f62000c1e1500 */
[-C--:B------:R-:W-:Y:S02]  /*2910*/  LEA R128, P6, R137, R140.reuse, 0x1 ;  /* 0x0000008c89807211 */ /* 0x080fe400078c08ff */
[----:B------:R-:W-:Y:S02]  /*2920*/  SHF.R.U32.HI R127, RZ, 0x8, R126 ;  /* 0x00000008ff7f7819 */ /* 0x000fe4000001167e */
[----:B------:R-:W-:Y:S02]  /*2930*/  ISETP.GT.AND P0, PT, R209, 0x1f, PT ;  /* 0x0000001fd100780c */ /* 0x000fe40003f04270 */
[----:B------:R-:W-:Y:S02]  /*2940*/  LEA R130, P3, R131, R140, 0x1 ;  /* 0x0000008c83827211 */ /* 0x000fe400078608ff */
[----:B------:R-:W-:-:S02]  /*2950*/  LEA.HI.X.SX32 R129, R137, R142, 0x1, P6 ;  /* 0x0000008e89817211 */ /* 0x000fc400030f0eff */
[----:B------:R-:W-:Y:S02]  /*2960*/  LOP3.LUT P6, RZ, R127, 0x1, RZ, 0xc0, !PT ;  /* 0x000000017fff7812 */ /* 0x000fe400078cc0ff */
[----:B------:R-:W-:Y:S01]  /*2970*/  ISETP.LT.AND P0, PT, R201, R136, P0 ;  /* 0x00000088c900720c */ /* 0x000fe20000701270 */
[C---:B------:R-:W-:Y:S01]  /*2980*/  IMAD R143, R32.reuse, 0x7, RZ ;  /* 0x00000007208f7824 */ /* 0x040fe200078e02ff */
[----:B------:R-:W-:Y:S01]  /*2990*/  LEA.HI.X.SX32 R131, R131, R142, 0x1, P3 ;  /* 0x0000008e83837211 */ /* 0x000fe200018f0eff */
[----:B------:R-:W-:Y:S01]  /*29a0*/  IMAD R141, R32, 0xf, RZ ;  /* 0x0000000f208d7824 */ /* 0x000fe200078e02ff */
[----:B------:R-:W-:Y:S01]  /*29b0*/  LEA R126, P3, R138, R140, 0x1 ;  /* 0x0000008c8a7e7211 */ /* 0x000fe200078608ff */
[C---:B------:R-:W-:Y:S02]  /*29c0*/  IMAD R139, R32.reuse, 0x17, RZ ;  /* 0x00000017208b7824 */ /* 0x040fe400078e02ff */
[----:B------:R-:W-:Y:S01]  /*29d0*/  IMAD R137, R32, 0x1f, RZ ;  /* 0x0000001f20897824 */ /* 0x000fe200078e02ff */
[----:B------:R-:W-:Y:S01]  /*29e0*/  LEA.HI.X.SX32 R127, R138, R142, 0x1, P3 ;  /* 0x0000008e8a7f7211 */ /* 0x000fe200018f0eff */
[----:B------:R-:W-:Y:S01]  /*29f0*/  IMAD.WIDE R150, R143, 0x2, R34 ;  /* 0x000000028f967825 */ /* 0x000fe200078e0222 */
[----:B------:R-:W-:-:S02]  /*2a00*/  PRMT R215, RZ, 0x7610, R215 ;  /* 0x00007610ffd77816 */ /* 0x000fc400000000d7 */
[----:B------:R-:W-:Y:S01]  /*2a10*/  PRMT R217, RZ, 0x7610, R217 ;  /* 0x00007610ffd97816 */ /* 0x000fe200000000d9 */
[----:B------:R-:W-:Y:S01]  /*2a20*/  IMAD.WIDE R148, R141, 0x2, R34 ;  /* 0x000000028d947825 */ /* 0x000fe200078e0222 */
[----:B------:R-:W-:Y:S02]  /*2a30*/  PRMT R219, RZ, 0x7610, R219 ;  /* 0x00007610ffdb7816 */ /* 0x000fe400000000db */
[----:B------:R-:W-:Y:S01]  /*2a40*/  PRMT R221, RZ, 0x7610, R221 ;  /* 0x00007610ffdd7816 */ /* 0x000fe200000000dd */
[----:B------:R-:W-:Y:S01]  /*2a50*/  IMAD.WIDE R146, R139, 0x2, R34 ;  /* 0x000000028b927825 */ /* 0x000fe200078e0222 */
[----:B------:R-:W-:Y:S01]  /*2a60*/  PRMT R223, RZ, 0x7610, R223 ;  /* 0x00007610ffdf7816 */ /* 0x000fe200000000df */
[----:B------:R-:W5:Y:S01]  /*2a70*/  @!P5 LDG.E.U16 R215, desc[UR22][R150.64] ;  /* 0x0000001696d7d981 */ /* 0x000f62000c1e1500 */
[----:B------:R-:W-:Y:S01]  /*2a80*/  PRMT R225, RZ, 0x7610, R225 ;  /* 0x00007610ffe17816 */ /* 0x000fe200000000e1 */
[----:B------:R-:W-:Y:S01]  /*2a90*/  IMAD.WIDE R144, R137, 0x2, R34 ;  /* 0x0000000289907825 */ /* 0x000fe200078e0222 */
[----:B------:R-:W-:Y:S01]  /*2aa0*/  PRMT R227, RZ, 0x7610, R227 ;  /* 0x00007610ffe37816 */ /* 0x000fe200000000e3 */
[----:B------:R-:W5:Y:S01]  /*2ab0*/  @!P4 LDG.E.U16 R219, desc[UR22][R148.64] ;  /* 0x0000001694dbc981 */ /* 0x000f62000c1e1500 */
[----:B------:R-:W-:Y:S01]  /*2ac0*/  PRMT R229, RZ, 0x7610, R229 ;  /* 0x00007610ffe57816 */ /* 0x000fe200000000e5 */
[----:B------:R-:W-:Y:S01]  /*2ad0*/  IMAD.WIDE R142, R143, 0x2, R36 ;  /* 0x000000028f8e7825 */ /* 0x000fe200078e0224 */
[----:B------:R-:W-:Y:S01]  /*2ae0*/  PRMT R231, RZ, 0x7610, R231 ;  /* 0x00007610ffe77816 */ /* 0x000fe200000000e7 */
[----:B------:R-:W5:Y:S01]  /*2af0*/  @P6 LDG.E.U16 R223, desc[UR22][R146.64] ;  /* 0x0000001692df6981 */ /* 0x000f62000c1e1500 */
        /* <DEDUP_REMOVED lines=12> */
[----:B------:R-:W-:-:S03]  /*2bc0*/  PRMT R245, RZ, 0x7610, R245 ;  /* 0x00007610fff57816 */ /* 0x000fc600000000f5 */
[----:B------:R-:W5:Y:S04]  /*2bd0*/  @!P2 LDG.E.U16 R227, desc[UR22][R144.64] ;  /* 0x0000001690e3a981 */ /* 0x000f68000c1e1500 */
[----:B------:R-:W5:Y:S04]  /*2be0*/  @!P2 LDG.E.U16 R229, desc[UR22][R136.64] ;  /* 0x0000001688e5a981 */ /* 0x000f68000c1e1500 */
[----:B------:R-:W5:Y:S04]  /*2bf0*/  @P0 LDG.E.U16 R231, desc[UR22][R118.64] ;  /* 0x0000001676e70981 */ /* 0x000f68000c1e1500 */
[----:B------:R-:W5:Y:S04]  /*2c00*/  @P0 LDG.E.U16 R233, desc[UR22][R120.64] ;  /* 0x0000001678e90981 */ /* 0x000f68000c1e1500 */
[----:B------:R-:W5:Y:S04]  /*2c10*/  @P0 LDG.E.U16 R235, desc[UR22][R124.64] ;  /* 0x000000167ceb0981 */ /* 0x000f68000c1e1500 */
[----:B------:R-:W5:Y:S04]  /*2c20*/  @P0 LDG.E.U16 R237, desc[UR22][R122.64] ;  /* 0x000000167aed0981 */ /* 0x000f68000c1e1500 */
[----:B------:R-:W5:Y:S04]  /*2c30*/  @P0 LDG.E.U16 R239, desc[UR22][R134.64] ;  /* 0x0000001686ef0981 */ /* 0x000f68000c1e1500 */
[----:B------:R-:W5:Y:S04]  /*2c40*/  @P0 LDG.E.U16 R241, desc[UR22][R130.64] ;  /* 0x0000001682f10981 */ /* 0x000f68000c1e1500 */
[----:B------:R-:W5:Y:S04]  /*2c50*/  @P0 LDG.E.U16 R243, desc[UR22][R128.64] ;  /* 0x0000001680f30981 */ /* 0x000f68000c1e1500 */
[----:B------:R-:W5:Y:S01]  /*2c60*/  @P0 LDG.E.U16 R245, desc[UR22][R126.64] ;  /* 0x000000167ef50981 */ /* 0x000f62000c1e1500 */
[----:B------:R-:W-:Y:S01]  /*2c70*/  IMAD.SHL.U32 R212, R132, 0x2, RZ ;  /* 0x0000000284d47824 */ /* 0x000fe200078e00ff */
[----:B------:R-:W-:-:S04]  /*2c80*/  @!UP1 UIADD3 UR4, UPT, UPT, -UR7, 0x100000, URZ ;  /* 0x0010000007049890 */ /* 0x000fc8000fffe1ff */
[----:B------:R-:W-:Y:S02]  /*2c90*/  @!UP1 USHF.L.U32 UR5, UR4, 0xb, URZ ;  /* 0x0000000b04059899 */ /* 0x000fe400080006ff */
[----:B------:R-:W-:Y:S01]  /*2ca0*/  @!UP1 USHF.L.U32 UR4, UR4, 0x1, URZ ;  /* 0x0000000104049899 */ /* 0x000fe200080006ff */
[----:B------:R-:W-:Y:S02]  /*2cb0*/  LOP3.LUT R211, R132, 0xc0, RZ, 0xc0, !PT ;  /* 0x000000c084d37812 */ /* 0x000fe400078ec0ff */
[----:B------:R-:W-:Y:S01]  /*2cc0*/  LOP3.LUT R212, R212, 0x7e, RZ, 0xc0, !PT ;  /* 0x0000007ed4d47812 */ /* 0x000fe200078ec0ff */
[----:B------:R-:W-:Y:S01]  /*2cd0*/  IMAD.SHL.U32 R213, R2, 0x2, RZ ;  /* 0x0000000202d57824 */ /* 0x000fe200078e00ff */
[----:B------:R-:W-:Y:S01]  /*2ce0*/  SHF.R.U32.HI R214, RZ, 0x2, R211 ;  /* 0x00000002ffd67819 */ /* 0x000fe200000116d3 */
[----:B------:R-:W-:Y:S02]  /*2cf0*/  VOTEU.ALL UP1, P1 ;  /* 0x0000000000ff7886 */ /* 0x000fe40000820000 */
[----:B------:R-:W-:Y:S01]  /*2d00*/  IMAD R211, R211, 0x40, R212 ;  /* 0x00000040d3d37824 */ /* 0x000fe200078e02d4 */
[----:B------:R-:W-:-:S03]  /*2d10*/  LOP3.LUT R212, R213, R214, RZ, 0x3c, !PT ;  /* 0x000000d6d5d47212 */ /* 0x000fc600078e3cff */
[----:B------:R0:W1:Y:S01]  /*2d20*/  @!UP1 SYNCS.EXCH.64 URZ, [UR9+0x12008], UR4 ;  /* 0x0120080409ff95b2 */ /* 0x0000620008000100 */
[----:B--2---:R2:W-:Y:S01]  /*2d30*/  STS.U16 [R211+UR9+0x400], R157 ;  /* 0x0004009dd3007988 */ /* 0x0045e20008000409 */
[----:B------:R-:W-:-:S03]  /*2d40*/  LOP3.LUT R213, R211, 0x10, RZ, 0x3c, !PT ;  /* 0x00000010d3d57812 */ /* 0x000fc600078e3cff */
[----:B------:R0:W-:Y:S04]  /*2d50*/  STS.U16 [R211+UR9+0xc00], R153 ;  /* 0x000c0099d3007988 */ /* 0x0001e80008000409 */
[----:B------:R4:W-:Y:S01]  /*2d60*/  STS.U16 [R211+UR9+0x4800], R154 ;  /* 0x0048009ad3007988 */ /* 0x0009e20008000409 */
[----:B--2---:R-:W-:-:S03]  /*2d70*/  LOP3.LUT R157, R211, 0x20, RZ, 0x3c, !PT ;  /* 0x00000020d39d7812 */ /* 0x004fc600078e3cff */
[----:B---3--:R2:W-:Y:S01]  /*2d80*/  STS.U16 [R211+UR9+0x4400], R155 ;  /* 0x0044009bd3007988 */ /* 0x0085e20008000409 */
[----:B0-----:R-:W-:-:S03]  /*2d90*/  LOP3.LUT R153, R211, 0x30, RZ, 0x3c, !PT ;  /* 0x00000030d3997812 */ /* 0x001fc600078e3cff */
[----:B----4-:R0:W-:Y:S01]  /*2da0*/  STS.U16 [R211+UR9], R159 ;  /* 0x0000009fd3007988 */ /* 0x0101e20008000409 */
[----:B------:R-:W-:-:S03]  /*2db0*/  LOP3.LUT R154, R211, 0x40, RZ, 0x3c, !PT ;  /* 0x00000040d39a7812 */ /* 0x000fc600078e3cff */
[----:B-----5:R-:W-:Y:S01]  /*2dc0*/  STS.U16 [R211+UR9+0x4000], R158 ;  /* 0x0040009ed3007988 */ /* 0x020fe20008000409 */
[----:B--2---:R-:W-:-:S03]  /*2dd0*/  LOP3.LUT R155, R211, 0x50, RZ, 0x3c, !PT ;  /* 0x00000050d39b7812 */ /* 0x004fc600078e3cff */
[----:B------:R-:W-:Y:S01]  /*2de0*/  STS.U16 [R211+UR9+0x800], R160 ;  /* 0x000800a0d3007988 */ /* 0x000fe20008000409 */
[----:B0-----:R-:W-:-:S03]  /*2df0*/  LOP3.LUT R159, R211, 0x60, RZ, 0x3c, !PT ;  /* 0x00000060d39f7812 */ /* 0x001fc600078e3cff */
[----:B------:R0:W-:Y:S04]  /*2e00*/  STS.U16 [R211+UR9+0x4c00], R156 ;  /* 0x004c009cd3007988 */ /* 0x0001e80008000409 */
[----:B------:R2:W-:Y:S04]  /*2e10*/  STS.U16 [R213+UR9+0x480], R163 ;  /* 0x000480a3d5007988 */ /* 0x0005e80008000409 */
[----:B------:R2:W-:Y:S01]  /*2e20*/  STS.U16 [R213+UR9+0x4480], R162 ;  /* 0x004480a2d5007988 */ /* 0x0005e20008000409 */
[----:B0-----:R-:W-:-:S03]  /*2e30*/  LOP3.LUT R156, R211, 0x70, RZ, 0x3c, !PT ;  /* 0x00000070d39c7812 */ /* 0x001fc600078e3cff */
[----:B------:R2:W-:Y:S04]  /*2e40*/  STS.U16 [R213+UR9+0x880], R161 ;  /* 0x000880a1d5007988 */ /* 0x0005e80008000409 */
        /* <DEDUP_REMOVED lines=60> */
[----:B------:R2:W-:Y:S01]  /*3210*/  STS.U16 [R212+UR9+0x10e00], R245 ;  /* 0x010e00f5d4007988 */ /* 0x0005e20008000409 */
[----:B-1----:R0:W-:Y:S06]  /*3220*/  MEMBAR.ALL.CTA ;  /* 0x0000000000007992 */ /* 0x0021ec0000008000 */
[----:B0-----:R-:W0:Y:S01]  /*3230*/  FENCE.VIEW.ASYNC.S ;  /* 0x00000000000073c6 */ /* 0x001e220000000000 */
[----:B------:R-:W-:Y:S01]  /*3240*/  SHF.R.S32.HI R158, RZ, 0x1f, R209 ;  /* 0x0000001fff9e7819 */ /* 0x000fe200000114d1 */
[----:B------:R-:W-:Y:S01]  /*3250*/  UIADD3 UR4, UPT, UPT, UR9, 0x8000, URZ ;  /* 0x0000800009047890 */ /* 0x000fe2000fffe0ff */
[----:B0-----:R-:W-:Y:S01]  /*3260*/  BAR.SYNC.DEFER_BLOCKING 0x0 ;  /* 0x0000000000007b1d */ /* 0x001fe20000010000 */
[----:B------:R-:W-:-:S02]  /*3270*/  ISETP.NE.U32.AND P0, PT, RZ, UR12, PT ;  /* 0x0000000cff007c0c */ /* 0x000fc4000bf05070 */
[----:B------:R-:W-:Y:S01]  /*3280*/  LEA.HI R158, R158, R209, RZ, 0x5 ;  /* 0x000000d19e9e7211 */ /* 0x000fe200078f28ff */
[----:B------:R-:W-:Y:S01]  /*3290*/  USHF.R.U32.HI UR4, URZ, 0x4, UR4 ;  /* 0x00000004ff047899 */ /* 0x000fe20008011604 */
[----:B------:R-:W-:Y:S02]  /*32a0*/  ISETP.LT.OR P2, PT, R209, 0x20, P0 ;  /* 0x00000020d100780c */ /* 0x000fe40000741670 */
[----:B------:R-:W-:Y:S01]  /*32b0*/  SHF.R.S32.HI R158, RZ, 0x5, R158 ;  /* 0x00000005ff9e7819 */ /* 0x000fe2000001149e */
[----:B------:R-:W-:-:S03]  /*32c0*/  USGXT.U32 UR16, UR4, 0xe ;  /* 0x0000000e0410789a */ /* 0x000fc60008000000 */
[----:B------:R-:W-:Y:S01]  /*32d0*/  VIMNMX R158, PT, PT, R158, 0x1, !PT ;  /* 0x000000019e9e7848 */ /* 0x000fe20007fe0100 */
[----:B------:R-:W-:Y:S01]  /*32e0*/  UIADD3 UR18, UP1, UPT, UR16, 0x1000080, URZ ;  /* 0x0100008010127890 */ /* 0x000fe2000ff3e0ff */
[----:B------:R-:W-:-:S03]  /*32f0*/  UMOV UR4, URZ ;  /* 0x000000ff00047c82 */ /* 0x000fc60008000000 */
[----:B------:R-:W-:Y:S01]  /*3300*/  VIADD R158, R158, 0xffffffff ;  /* 0xffffffff9e9e7836 */ /* 0x000fe20000000000 */
[----:B------:R-:W-:-:S04]  /*3310*/  UIADD3.X UR19, UPT, UPT, UR4, 0x40004040, URZ, UP1, !UPT ;  /* 0x4000404004137890 */ /* 0x000fc80008ffe4ff */
[----:B------:R-:W-:Y:S01]  /*3320*/  ISETP.NE.U32.AND P3, PT, R158, RZ, PT ;  /* 0x000000ff9e00720c */ /* 0x000fe20003f65070 */
[----:B--2---:R-:W-:-:S12]  /*3330*/  @P2 BRA `(.L_x_6) ;  /* 0x0000000000e02947 */ /* 0x004fd80003800000 */
[----:B------:R-:W-:Y:S02]  /*3340*/  USHF.R.U32.HI UR12, URZ, 0x4, UR9 ;  /* 0x00000004ff0c7899 */ /* 0x000fe40008011609 */
[----:B------:R-:W-:Y:S02]  /*3350*/  UIADD3 UR5, UPT, UPT, UR9, 0x10000, URZ ;  /* 0x0001000009057890 */ /* 0x000fe4000fffe0ff */
[----:B------:R-:W-:Y:S02]  /*3360*/  USGXT.U32 UR12, UR12, 0xe ;  /* 0x0000000e0c0c789a */ /* 0x000fe40008000000 */
[----:B------:R-:W-:Y:S02]  /*3370*/  USHF.R.U32.HI UR5, URZ, 0x4, UR5 ;  /* 0x00000004ff057899 */ /* 0x000fe40008011605 */
[----:B------:R-:W-:Y:S01]  /*3380*/  UIADD3 UR38, UP1, UPT, UR12, 0x1000080, URZ ;  /* 0x010000800c267890 */ /* 0x000fe2000ff3e0ff */
[----:B------:R-:W-:Y:S01]  /*3390*/  UMOV UR4, URZ ;  /* 0x000000ff00047c82 */ /* 0x000fe20008000000 */
[----:B------:R-:W-:-:S02]  /*33a0*/  USGXT.U32 UR6, UR5, 0xe ;  /* 0x0000000e0506789a */ /* 0x000fc40008000000 */
[----:B------:R-:W-:Y:S01]  /*33b0*/  UIADD3.X UR39, UPT, UPT, UR4, 0x40004040, URZ, UP1, !UPT ;  /* 0x4000404004277890 */ /* 0x000fe20008ffe4ff */
[----:B------:R-:W-:Y:S02]  /*33c0*/  UMOV UR5, URZ ;  /* 0x000000ff00057c82 */ /* 0x000fe40008000000 */
[----:B------:R-:W-:Y:S01]  /*33d0*/  UMOV UR4, UR11 ;  /* 0x0000000b00047c82 */ /* 0x000fe20008000000 */
[----:B------:R-:W-:Y:S01]  /*33e0*/  UMOV UR14, 0xfffffffe ;  /* 0xfffffffe000e7882 */ /* 0x000fe20000000000 */
[----:B------:R-:W-:Y:S01]  /*33f0*/  UMOV UR15, 0x7fffbfdf ;  /* 0x7fffbfdf000f7882 */ /* 0x000fe20000000000 */
[----:B------:R-:W-:Y:S01]  /*3400*/  UMOV UR7, URZ ;  /* 0x000000ff00077c82 */ /* 0x000fe20008000000 */
[----:B------:R-:W-:Y:S01]  /*3410*/  UMOV UR17, UR4 ;  /* 0x0000000400117c82 */ /* 0x000fe20008000000 */
[----:B------:R-:W-:Y:S02]  /*3420*/  ULOP3.LUT UR12, UR12, 0x1000000, URZ, 0xfc, !UPT ;  /* 0x010000000c0c7892 */ /* 0x000fe4000f8efcff */
[----:B------:R-:W-:-:S02]  /*3430*/  UIADD3.64 UR4, UPT, UPT, UR6, -UR14, URZ ;  /* 0x8000000e06047297 */ /* 0x000fc4000fffe0ff */
[----:B------:R-:W-:Y:S02]  /*3440*/  UIADD3 UR40, UPT, UPT, UR8, 0x40, URZ ;  /* 0x0000004008287890 */ /* 0x000fe4000fffe0ff */
[----:B------:R-:W-:Y:S02]  /*3450*/  UIADD3.64 UR14, UPT, UPT, UR38, 0x180, URZ ;  /* 0x00000180260e7897 */ /* 0x000fe4000fffe0ff */
[----:B------:R-:W-:Y:S02]  /*3460*/  UIADD3 UR51, UPT, UPT, UR8, 0x40, URZ ;  /* 0x0000004008337890 */ /* 0x000fe4000fffe0ff */
[----:B------:R-:W-:Y:S02]  /*3470*/  UIADD3.64 UR42, UPT, UPT, UR38, 0x200, URZ ;  /* 0x00000200262a7897 */ /* 0x000fe4000fffe0ff */
[----:B------:R-:W-:Y:S02]  /*3480*/  UIADD3 UR41, UPT, UPT, UR8, 0x80, URZ ;  /* 0x0000008008297890 */ /* 0x000fe4000fffe0ff */
[----:B------:R-:W-:-:S02]  /*3490*/  UIADD3.64 UR44, UPT, UPT, UR38, 0x380, URZ ;  /* 0x00000380262c7897 */ /* 0x000fc4000fffe0ff */
[----:B------:R-:W-:Y:S02]  /*34a0*/  UIADD3 UR54, UPT, UPT, UR8, 0x80, URZ ;  /* 0x0000008008367890 */ /* 0x000fe4000fffe0ff */
[----:B------:R-:W-:Y:S02]  /*34b0*/  UIADD3.64 UR46, UPT, UPT, UR38, 0x400, URZ ;  /* 0x00000400262e7897 */ /* 0x000fe4000fffe0ff */
[----:B------:R-:W-:Y:S02]  /*34c0*/  UIADD3 UR50, UPT, UPT, UR8, 0xc0, URZ ;  /* 0x000000c008327890 */ /* 0x000fe4000fffe0ff */
[----:B------:R-:W-:Y:S01]  /*34d0*/  UIADD3.64 UR48, UPT, UPT, UR38, 0x580, URZ ;  /* 0x0000058026307897 */ /* 0x000fe2000fffe0ff */
[----:B------:R-:W-:Y:S01]  /*34e0*/  UMOV UR24, 0x0 ;  /* 0x0000000000187882 */ /* 0x000fe20000000000 */
[----:B------:R-:W-:Y:S01]  /*34f0*/  UMOV UR25, 0x8108010 ;  /* 0x0810801000197882 */ /* 0x000fe20000000000 */
[----:B------:R-:W-:Y:S01]  /*3500*/  UIADD3 UR55, UPT, UPT, UR8, 0xc0, URZ ;  /* 0x000000c008377890 */ /* 0x000fe2000fffe0ff */
[----:B------:R-:W-:Y:S01]  /*3510*/  UMOV UR7, 0x80004020 ;  /* 0x8000402000077882 */ /* 0x000fe20000000000 */
[----:B------:R-:W-:Y:S01]  /*3520*/  UIADD3.64 UR52, UPT, UPT, UR38, 0x600, URZ ;  /* 0x0000060026347897 */ /* 0x000fe2000fffe0ff */
[----:B------:R-:W-:Y:S01]  /*3530*/  UMOV UR13, 0x40004040 ;  /* 0x40004040000d7882 */ /* 0x000fe20000000000 */
[----:B------:R-:W-:Y:S01]  /*3540*/  UMOV UR26, 0x0 ;  /* 0x00000000001a7882 */ /* 0x000fe20000000000 */
[----:B------:R-:W-:Y:S01]  /*3550*/  UMOV UR27, 0x8108010 ;  /* 0x08108010001b7882 */ /* 0x000fe20000000000 */
[----:B------:R-:W-:Y:S01]  /*3560*/  UMOV UR32, 0x0 ;  /* 0x0000000000207882 */ /* 0x000fe20000000000 */
[----:B------:R-:W-:Y:S01]  /*3570*/  UMOV UR33, 0x8108010 ;  /* 0x0810801000217882 */ /* 0x000fe20000000000 */
[----:B------:R0:W-:Y:S01]  /*3580*/  UTCHMMA gdesc[UR12], gdesc[UR6], tmem[UR8], tmem[UR24], idesc[UR25], !UPT ;  /* 0x00ff18060c0075ea */ /* 0x0001e2000f800008 */
[----:B------:R-:W-:Y:S01]  /*3590*/  UMOV UR20, 0x0 ;  /* 0x0000000000147882 */ /* 0x000fe20000000000 */
[----:B------:R-:W-:Y:S01]  /*35a0*/  UMOV UR21, 0x8108010 ;  /* 0x0810801000157882 */ /* 0x000fe20000000000 */
[----:B------:R0:W-:Y:S01]  /*35b0*/  UTCHMMA gdesc[UR38], gdesc[UR4], tmem[UR8], tmem[UR26], idesc[UR27], UPT ;  /* 0x00ff1a04260075ea */ /* 0x0001e2000b800008 */
        /* <DEDUP_REMOVED lines=12> */
[----:B------:R0:W-:Y:S01]  /*3680*/  UTCHMMA gdesc[UR48], gdesc[UR6], tmem[UR50], tmem[UR34], idesc[UR35], !UPT ;  /* 0x00ff2206300075ea */ /* 0x0001e2000f800032 */
[----:B------:R0:W-:Y:S01]  /*3690*/  UTCHMMA gdesc[UR52], gdesc[UR4], tmem[UR55], tmem[UR36], idesc[UR37], UPT ;  /* 0x00ff2404340075ea */ /* 0x0001e2000b800037 */
[----:B------:R0:W-:Y:S01]  /*36a0*/  UTCBAR [UR17], URZ ;  /* 0x000000ff110073e9 */ /* 0x0001e200080000ff */
[----:B------:R-:W-:Y:S01]  /*36b0*/  NOP ;  /* 0x0000000000007918 */ /* 0x000fe20000000000 */
.L_x_6:
[----:B0-----:R-:W-:Y:S01]  /*36c0*/  UMOV UR4, URZ ;  /* 0x000000ff00047c82 */ /* 0x001fe20008000000 */
[----:B------:R-:W-:Y:S01]  /*36d0*/  UMOV UR12, UR18 ;  /* 0x00000012000c7c82 */ /* 0x000fe20008000000 */
[----:B------:R-:W-:Y:S01]  /*36e0*/  UMOV UR13, UR19 ;  /* 0x00000013000d7c82 */ /* 0x000fe20008000000 */
[----:B------:R-:W-:Y:S02]  /*36f0*/  IMAD.SHL.U32 R217, R32, 0x20, RZ ;  /* 0x0000002020d97824 */ /* 0x000fe400078e00ff */
[----:B------:R-:W-:Y:S01]  /*3700*/  IMAD.SHL.U32 R219, R33, 0x20, RZ ;  /* 0x0000002021db7824 */ /* 0x000fe200078e00ff */
[----:B------:R-:W-:Y:S06]  /*3710*/  @!P3 BRA `(.L_x_7) ;  /* 0x000000180034b947 */ /* 0x000fec0003800000 */
[----:B------:R-:W-:Y:S01]  /*3720*/  UIADD3 UR5, UPT, UPT, UR9, 0x11000, URZ ;  /* 0x0001100009057890 */ /* 0x000fe2000fffe0ff */
[----:B------:R-:W-:Y:S01]  /*3730*/  UMOV UR14, 0xfffffffe ;  /* 0xfffffffe000e7882 */ /* 0x000fe20000000000 */
[----:B------:R-:W-:Y:S02]  /*3740*/  UMOV UR15, 0x7fffbfdf ;  /* 0x7fffbfdf000f7882 */ /* 0x000fe40000000000 */
[----:B------:R-:W-:Y:S01]  /*3750*/  USHF.R.U32.HI UR5, URZ, 0x4, UR5 ;  /* 0x00000004ff057899 */ /* 0x000fe20008011605 */
[----:B------:R-:W-:Y:S01]  /*3760*/  UMOV UR7, URZ ;  /* 0x000000ff00077c82 */ /* 0x000fe20008000000 */
[----:B------:R-:W-:Y:S02]  /*3770*/  ULOP3.LUT UR18, UR16, 0x1000000, URZ, 0xfc, !UPT ;  /* 0x0100000010127892 */ /* 0x000fe4000f8efcff */
[----:B------:R-:W-:Y:S02]  /*3780*/  USGXT.U32 UR6, UR5, 0xe ;  /* 0x0000000e0506789a */ /* 0x000fe40008000000 */
[----:B------:R-:W-:-:S02]  /*3790*/  UIADD3.64 UR26, UPT, UPT, UR12, 0x180, URZ ;  /* 0x000001800c1a7897 */ /* 0x000fc4000fffe0ff */
[----:B------:R-:W-:Y:S02]  /*37a0*/  UIADD3.64 UR28, UPT, UPT, UR12, 0x200, URZ ;  /* 0x000002000c1c7897 */ /* 0x000fe4000fffe0ff */
[----:B------:R-:W-:Y:S02]  /*37b0*/  UIADD3.64 UR30, UPT, UPT, UR12, 0x380, URZ ;  /* 0x000003800c1e7897 */ /* 0x000fe4000fffe0ff */
[----:B------:R-:W-:Y:S02]  /*37c0*/  UIADD3.64 UR32, UPT, UPT, UR12, 0x400, URZ ;  /* 0x000004000c207897 */ /* 0x000fe4000fffe0ff */
[----:B------:R-:W-:Y:S02]  /*37d0*/  UIADD3.64 UR34, UPT, UPT, UR12, 0x580, URZ ;  /* 0x000005800c227897 */ /* 0x000fe4000fffe0ff */
[----:B------:R-:W-:Y:S02]  /*37e0*/  UIADD3.64 UR36, UPT, UPT, UR12, 0x600, URZ ;  /* 0x000006000c247897 */ /* 0x000fe4000fffe0ff */
[----:B------:R-:W-:Y:S01]  /*37f0*/  UIADD3.64 UR14, UPT, UPT, UR6, -UR14, URZ ;  /* 0x8000000e060e7297 */ /* 0x000fe2000fffe0ff */
[----:B------:R-:W-:Y:S01]  /*3800*/  UMOV UR24, 0x1 ;  /* 0x0000000100187882 */ /* 0x000fe20000000000 */
[----:B------:R-:W-:Y:S01]  /*3810*/  UMOV UR5, URZ ;  /* 0x000000ff00057c82 */ /* 0x000fe20008000000 */
[----:B------:R-:W-:Y:S01]  /*3820*/  UMOV UR16, UR6 ;  /* 0x0000000600107c82 */ /* 0x000fe20008000000 */
[----:B------:R-:W-:-:S08]  /*3830*/  UMOV UR17, 0x80004020 ;  /* 0x8000402000117882 */ /* 0x000fd00000000000 */
.L_x_10:
[----:B------:R-:W-:Y:S01]  /*3840*/  USHF.L.U32 UR4, UR4, 0x1f, URZ ;  /* 0x0000001f04047899 */ /* 0x000fe200080006ff */
[----:B------:R-:W-:-:S04]  /*3850*/  IMAD.WIDE R128, R219, 0x2, R128 ;  /* 0x00000002db807825 */ /* 0x000fc800078e0280 */
[----:B------:R-:W-:-:S04]  /*3860*/  IMAD.WIDE R130, R219, 0x2, R130 ;  /* 0x00000002db827825 */ /* 0x000fc800078e0282 */
[----:B0-----:R-:W-:-:S04]  /*3870*/  IMAD.U32 R32, RZ, RZ, UR4 ;  /* 0x00000004ff207e24 */ /* 0x001fc8000f8e00ff */
[----:B------:R-:W0:Y:S02]  /*3880*/  SYNCS.PHASECHK.TRANS64.TRYWAIT P2, [UR11], R32 ;  /* 0x00000020ff0075a7 */ /* 0x000e24000804110b */
[----:B0-----:R-:W-:Y:S05]  /*3890*/  @!P2 BRA `(.L_x_8) ;  /* 0x0000004800aca947 */ /* 0x001fea0003800000 */
.L_x_16:
[C---:B------:R-:W-:Y:S01]  /*38a0*/  ISETP.GT.AND P4, PT, R152.reuse, RZ, PT ;  /* 0x000000ff9800720c */ /* 0x040fe20003f84270 */
[C---:B------:R-:W-:Y:S01]  /*38b0*/  IMAD.WIDE R68, R217.reuse, 0x2, R68 ;  /* 0x00000002d9447825 */ /* 0x040fe200078e0244 */
[----:B------:R-:W-:Y:S02]  /*38c0*/  ISETP.GT.AND P6, PT, R152, 0x2, PT ;  /* 0x000000029800780c */ /* 0x000fe40003fc4270 */
[----:B------:R-:W-:Y:S01]  /*38d0*/  PRMT R32, RZ, 0x7610, R32 ;  /* 0x00007610ff207816 */ /* 0x000fe20000000020 */
[C---:B------:R-:W-:Y:S01]  /*38e0*/  IMAD.WIDE R66, R217.reuse, 0x2, R66 ;  /* 0x00000002d9427825 */ /* 0x040fe200078e0242 */
[----:B------:R-:W-:Y:S02]  /*38f0*/  PRMT R160, RZ, 0x7610, R160 ;  /* 0x00007610ffa07816 */ /* 0x000fe400000000a0 */
[----:B------:R-:W-:Y:S01]  /*3900*/  PRMT R166, RZ, 0x7610, R166 ;  /* 0x00007610ffa67816 */ /* 0x000fe200000000a6 */
[----:B------:R-:W-:Y:S01]  /*3910*/  IMAD.WIDE R36, R217, 0x2, R36 ;  /* 0x00000002d9247825 */ /* 0x000fe200078e0224 */
[----:B------:R-:W-:-:S02]  /*3920*/  PRMT R168, RZ, 0x7610, R168 ;  /* 0x00007610ffa87816 */ /* 0x000fc400000000a8 */
[C---:B------:R-:W-:Y:S01]  /*3930*/  ISETP.GT.AND P5, PT, R152.reuse, 0x1, PT ;  /* 0x000000019800780c */ /* 0x040fe20003fa4270 */
[C---:B------:R-:W-:Y:S01]  /*3940*/  IMAD.WIDE R34, R217.reuse, 0x2, R34 ;  /* 0x00000002d9227825 */ /* 0x040fe200078e0222 */
[----:B------:R-:W2:Y:S01]  /*3950*/  @P4 LDG.E.U16 R160, desc[UR22][R36.64] ;  /* 0x0000001624a04981 */ /* 0x000ea2000c1e1500 */
[C---:B------:R-:W-:Y:S02]  /*3960*/  ISETP.GT.AND P2, PT, R152.reuse, 0x3, PT ;  /* 0x000000039800780c */ /* 0x040fe40003f44270 */
[C---:B------:R-:W-:Y:S01]  /*3970*/  ISETP.GT.AND P3, PT, R152.reuse, 0x4, PT ;  /* 0x000000049800780c */ /* 0x040fe20003f64270 */
[----:B------:R-:W3:Y:S01]  /*3980*/  @P4 LDG.E.U16 R32, desc[UR22][R34.64] ;  /* 0x0000001622204981 */ /* 0x000ee2000c1e1500 */
[----:B------:R-:W-:Y:S01]  /*3990*/  ISETP.GT.AND P4, PT, R152, 0x5, PT ;  /* 0x000000059800780c */ /* 0x000fe20003f84270 */
[C---:B------:R-:W-:Y:S01]  /*39a0*/  IMAD.WIDE R142, R217.reuse, 0x2, R142 ;  /* 0x00000002d98e7825 */ /* 0x040fe200078e028e */
[----:B------:R-:W-:Y:S01]  /*39b0*/  PRMT R162, RZ, 0x7610, R162 ;  /* 0x00007610ffa27816 */ /* 0x000fe200000000a2 */
[----:B------:R-:W4:Y:S01]  /*39c0*/  @P6 LDG.E.U16 R166, desc[UR22][R66.64] ;  /* 0x0000001642a66981 */ /* 0x000f22000c1e1500 */
[----:B------:R-:W-:Y:S01]  /*39d0*/  PRMT R164, RZ, 0x7610, R164 ;  /* 0x00007610ffa47816 */ /* 0x000fe200000000a4 */
[----:B------:R-:W-:-:S02]  /*39e0*/  IMAD.WIDE R150, R217, 0x2, R150 ;  /* 0x00000002d9967825 */ /* 0x000fc400078e0296 */
[----:B------:R-:W5:Y:S01]  /*39f0*/  @P6 LDG.E.U16 R168, desc[UR22][R68.64] ;  /* 0x0000001644a86981 */ /* 0x000f62000c1e1500 */
[----:B------:R-:W-:Y:S01]  /*3a00*/  ISETP.GT.AND P6, PT, R152, 0x7, PT ;  /* 0x000000079800780c */ /* 0x000fe20003fc4270 */
[C---:B------:R-:W-:Y:S01]  /*3a10*/  IMAD.WIDE R28, R217.reuse, 0x2, R28 ;  /* 0x00000002d91c7825 */ /* 0x040fe200078e021c */
[----:B------:R-:W-:Y:S02]  /*3a20*/  PRMT R170, RZ, 0x7610, R170 ;  /* 0x00007610ffaa7816 */ /* 0x000fe400000000aa */
[----:B------:R-:W-:Y:S01]  /*3a30*/  PRMT R172, RZ, 0x7610, R172 ;  /* 0x00007610ffac7816 */ /* 0x000fe200000000ac */
[C---:B------:R-:W-:Y:S01]  /*3a40*/  IMAD.WIDE R30, R217.reuse, 0x2, R30 ;  /* 0x00000002d91e7825 */ /* 0x040fe200078e021e */
[----:B------:R-:W-:Y:S02]  /*3a50*/  PRMT R33, RZ, 0x7610, R33 ;  /* 0x00007610ff217816 */ /* 0x000fe40000000021 */
[----:B------:R-:W-:Y:S01]  /*3a60*/  PRMT R161, RZ, 0x7610, R161 ;  /* 0x00007610ffa17816 */ /* 0x000fe200000000a1 */
[----:B------:R-:W-:Y:S01]  /*3a70*/  IMAD.WIDE R100, R217, 0x2, R100 ;  /* 0x00000002d9647825 */ /* 0x000fe200078e0264 */
[----:B------:R-:W-:-:S02]  /*3a80*/  PRMT R174, RZ, 0x7610, R174 ;  /* 0x00007610ffae7816 */ /* 0x000fc400000000ae */
[----:B------:R-:W-:Y:S01]  /*3a90*/  PRMT R176, RZ, 0x7610, R176 ;  /* 0x00007610ffb07816 */ /* 0x000fe200000000b0 */
[C---:B------:R-:W-:Y:S01]  /*3aa0*/  IMAD.WIDE R98, R217.reuse, 0x2, R98 ;  /* 0x00000002d9627825 */ /* 0x040fe200078e0262 */
[----:B------:R-:W-:Y:S01]  /*3ab0*/  PRMT R163, RZ, 0x7610, R163 ;  /* 0x00007610ffa37816 */ /* 0x000fe200000000a3 */
[----:B------:R-:W2:Y:S01]  /*3ac0*/  @P3 LDG.E.U16 R161, desc[UR22][R100.64] ;  /* 0x0000001664a13981 */ /* 0x000ea2000c1e1500 */
[----:B------:R-:W-:Y:S01]  /*3ad0*/  PRMT R165, RZ, 0x7610, R165 ;  /* 0x00007610ffa57816 */ /* 0x000fe200000000a5 */
[C---:B------:R-:W-:Y:S02]  /*3ae0*/  IMAD.WIDE R84, R217.reuse, 0x2, R84 ;  /* 0x00000002d9547825 */ /* 0x040fe400078e0254 */
[----:B------:R-:W2:Y:S02]  /*3af0*/  @P3 LDG.E.U16 R33, desc[UR22][R98.64] ;  /* 0x0000001662213981 */ /* 0x000ea4000c1e1500 */
[----:B------:R-:W-:-:S04]  /*3b00*/  IMAD.WIDE R82, R217, 0x2, R82 ;  /* 0x00000002d9527825 */ /* 0x000fc800078e0252 */
[C---:B------:R-:W-:Y:S01]  /*3b10*/  IMAD.WIDE R64, R217.reuse, 0x2, R64 ;  /* 0x00000002d9407825 */ /* 0x040fe200078e0240 */
[----:B------:R-:W2:Y:S03]  /*3b20*/  @P2 LDG.E.U16 R170, desc[UR22][R82.64] ;  /* 0x0000001652aa2981 */ /* 0x000ea6000c1e1500 */
[C---:B------:R-:W-:Y:S01]  /*3b30*/  IMAD.WIDE R62, R217.reuse, 0x2, R62 ;  /* 0x00000002d93e7825 */ /* 0x040fe200078e023e */
[----:B------:R-:W2:Y:S01]  /*3b40*/  @P5 LDG.E.U16 R164, desc[UR22][R64.64] ;  /* 0x0000001640a45981 */ /* 0x000ea2000c1e1500 */
[C---:B------:R-:W-:Y:S02]  /*3b50*/  ISETP.GT.AND P3, PT, R152.reuse, 0x9, PT ;  /* 0x000000099800780c */ /* 0x040fe40003f64270 */
[----:B------:R-:W-:Y:S01]  /*3b60*/  IMAD.WIDE R104, R217, 0x2, R104 ;  /* 0x00000002d9687825 */ /* 0x000fe200078e0268 */
[----:B------:R-:W2:Y:S01]  /*3b70*/  @P5 LDG.E.U16 R162, desc[UR22][R62.64] ;  /* 0x000000163ea25981 */ /* 0x000ea2000c1e1500 */
[----:B------:R-:W-:-:S02]  /*3b80*/  ISETP.GT.AND P5, PT, R152, 0x6, PT ;  /* 0x000000069800780c */ /* 0x000fc40003fa4270 */
[C---:B------:R-:W-:Y:S01]  /*3b90*/  IMAD.WIDE R102, R217.reuse, 0x2, R102 ;  /* 0x00000002d9667825 */ /* 0x040fe200078e0266 */
[----:B------:R-:W2:Y:S01]  /*3ba0*/  @P2 LDG.E.U16 R172, desc[UR22][R84.64] ;  /* 0x0000001654ac2981 */ /* 0x000ea2000c1e1500 */
[C---:B------:R-:W-:Y:S02]  /*3bb0*/  ISETP.GT.AND P2, PT, R152.reuse, 0x8, PT ;  /* 0x000000089800780c */ /* 0x040fe40003f44270 */
[C---:B------:R-:W-:Y:S01]  /*3bc0*/  IMAD.WIDE R72, R217.reuse, 0x2, R72 ;  /* 0x00000002d9487825 */ /* 0x040fe200078e0248 */
[----:B------:R-:W2:Y:S03]  /*3bd0*/  @P4 LDG.E.U16 R174, desc[UR22][R30.64] ;  /* 0x000000161eae4981 */ /* 0x000ea6000c1e1500 */
[----:B------:R-:W-:Y:S01]  /*3be0*/  IMAD.WIDE R70, R217, 0x2, R70 ;  /* 0x00000002d9467825 */ /* 0x000fe200078e0246 */
[----:B------:R-:W4:Y:S01]  /*3bf0*/  @P4 LDG.E.U16 R176, desc[UR22][R28.64] ;  /* 0x000000161cb04981 */ /* 0x000f22000c1e1500 */
[----:B------:R-:W-:-:S02]  /*3c00*/  ISETP.GT.AND P4, PT, R152, 0xa, PT ;  /* 0x0000000a9800780c */ /* 0x000fc40003f84270 */
[C---:B------:R-:W-:Y:S01]  /*3c10*/  IMAD.WIDE R52, R217.reuse, 0x2, R52 ;  /* 0x00000002d9347825 */ /* 0x040fe200078e0234 */
[----:B------:R-:W4:Y:S03]  /*3c20*/  @P6 LDG.E.U16 R163, desc[UR22][R150.64] ;  /* 0x0000001696a36981 */ /* 0x000f26000c1e1500 */
[C---:B------:R-:W-:Y:S01]  /*3c30*/  IMAD.WIDE R50, R217.reuse, 0x2, R50 ;  /* 0x00000002d9327825 */ /* 0x040fe200078e0232 */
[----:B------:R-:W4:Y:S01]  /*3c40*/  @P6 LDG.E.U16 R165, desc[UR22][R142.64] ;  /* 0x000000168ea56981 */ /* 0x000f22000c1e1500 */
[----:B------:R-:W-:Y:S02]  /*3c50*/  ISETP.GT.AND P6, PT, R152, 0xc, PT ;  /* 0x0000000c9800780c */ /* 0x000fe40003fc4270 */
[----:B------:R-:W-:Y:S01]  /*3c60*/  PRMT R178, RZ, 0x7610, R178 ;  /* 0x00007610ffb27816 */ /* 0x000fe200000000b2 */
[----:B------:R-:W-:Y:S01]  /*3c70*/  IMAD.WIDE R40, R217, 0x2, R40 ;  /* 0x00000002d9287825 */ /* 0x000fe200078e0228 */
[----:B------:R-:W-:-:S02]  /*3c80*/  PRMT R180, RZ, 0x7610, R180 ;  /* 0x00007610ffb47816 */ /* 0x000fc400000000b4 */
[----:B------:R-:W-:Y:S01]  /*3c90*/  PRMT R182, RZ, 0x7610, R182 ;  /* 0x00007610ffb67816 */ /* 0x000fe200000000b6 */
[C---:B------:R-:W-:Y:S01]  /*3ca0*/  IMAD.WIDE R38, R217.reuse, 0x2, R38 ;  /* 0x00000002d9267825 */ /* 0x040fe200078e0226 */
[----:B------:R-:W-:Y:S02]  /*3cb0*/  PRMT R184, RZ, 0x7610, R184 ;  /* 0x00007610ffb87816 */ /* 0x000fe400000000b8 */
[----:B------:R-:W-:Y:S01]  /*3cc0*/  PRMT R186, RZ, 0x7610, R186 ;  /* 0x00007610ffba7816 */ /* 0x000fe200000000ba */
[C---:B------:R-:W-:Y:S01]  /*3cd0*/  IMAD.WIDE R12, R217.reuse, 0x2, R12 ;  /* 0x00000002d90c7825 */ /* 0x040fe200078e020c */
[----:B------:R-:W-:Y:S01]  /*3ce0*/  PRMT R188, RZ, 0x7610, R188 ;  /* 0x00007610ffbc7816 */ /* 0x000fe200000000bc */
[----:B------:R-:W4:Y:S01]  /*3cf0*/  @P2 LDG.E.U16 R182, desc[UR22][R38.64] ;  /* 0x0000001626b62981 */ /* 0x000f22000c1e1500 */
[----:B------:R-:W-:Y:S01]  /*3d00*/  PRMT R190, RZ, 0x7610, R190 ;  /* 0x00007610ffbe7816 */ /* 0x000fe200000000be */
[C---:B------:R-:W-:Y:S01]  /*3d10*/  IMAD.WIDE R14, R217.reuse, 0x2, R14 ;  /* 0x00000002d90e7825 */ /* 0x040fe200078e020e */
[----:B------:R-:W-:Y:S01]  /*3d20*/  PRMT R192, RZ, 0x7610, R192 ;  /* 0x00007610ffc07816 */ /* 0x000fe200000000c0 */
[----:B------:R-:W5:Y:S01]  /*3d30*/  @P5 LDG.E.U16 R180, desc[UR22][R12.64] ;  /* 0x000000160cb45981 */ /* 0x000f62000c1e1500 */
[----:B------:R-:W-:Y:S01]  /*3d40*/  PRMT R167, RZ, 0x7610, R167 ;  /* 0x00007610ffa77816 */ /* 0x000fe200000000a7 */
[C---:B------:R-:W-:Y:S01]  /*3d50*/  IMAD.WIDE R56, R217.reuse, 0x2, R56 ;  /* 0x00000002d9387825 */ /* 0x040fe200078e0238 */
[----:B------:R-:W-:Y:S01]  /*3d60*/  PRMT R169, RZ, 0x7610, R169 ;  /* 0x00007610ffa97816 */ /* 0x000fe200000000a9 */
[----:B------:R-:W5:Y:S01]  /*3d70*/  @P5 LDG.E.U16 R178, desc[UR22][R14.64] ;  /* 0x000000160eb25981 */ /* 0x000f62000c1e1500 */
[----:B------:R-:W-:Y:S01]  /*3d80*/  ISETP.GT.AND P5, PT, R152, 0xb, PT ;  /* 0x0000000b9800780c */ /* 0x000fe20003fa4270 */
[----:B------:R-:W-:-:S02]  /*3d90*/  IMAD.WIDE R54, R217, 0x2, R54 ;  /* 0x00000002d9367825 */ /* 0x000fc400078e0236 */
[----:B------:R-:W5:Y:S01]  /*3da0*/  @P2 LDG.E.U16 R184, desc[UR22][R40.64] ;  /* 0x0000001628b82981 */ /* 0x000f62000c1e1500 */
[C---:B------:R-:W-:Y:S01]  /*3db0*/  ISETP.GT.AND P2, PT, R152.reuse, 0xd, PT ;  /* 0x0000000d9800780c */ /* 0x040fe20003f44270 */
[C---:B------:R-:W-:Y:S02]  /*3dc0*/  IMAD.WIDE R140, R217.reuse, 0x2, R140 ;  /* 0x00000002d98c7825 */ /* 0x040fe400078e028c */
[----:B------:R-:W5:Y:S02]  /*3dd0*/  @P3 LDG.E.U16 R186, desc[UR22][R50.64] ;  /* 0x0000001632ba3981 */ /* 0x000f64000c1e1500 */
[C---:B------:R-:W-:Y:S02]  /*3de0*/  IMAD.WIDE R148, R217.reuse, 0x2, R148 ;  /* 0x00000002d9947825 */ /* 0x040fe400078e0294 */
[----:B------:R-:W5:Y:S01]  /*3df0*/  @P3 LDG.E.U16 R188, desc[UR22][R52.64] ;  /* 0x0000001634bc3981 */ /* 0x000f62000c1e1500 */
[----:B------:R-:W-:Y:S01]  /*3e00*/  ISETP.GT.AND P3, PT, R152, 0xe, PT ;  /* 0x0000000e9800780c */ /* 0x000fe20003f64270 */
[----:B------:R-:W-:-:S02]  /*3e10*/  IMAD.WIDE R8, R217, 0x2, R8 ;  /* 0x00000002d9087825 */ /* 0x000fc400078e0208 */
[----:B------:R-:W5:Y:S02]  /*3e20*/  @P4 LDG.E.U16 R190, desc[UR22][R70.64] ;  /* 0x0000001646be4981 */ /* 0x000f64000c1e1500 */
[C---:B------:R-:W-:Y:S02]  /*3e30*/  IMAD.WIDE R10, R217.reuse, 0x2, R10 ;  /* 0x00000002d90a7825 */ /* 0x040fe400078e020a */
[----:B------:R-:W5:Y:S01]  /*3e40*/  @P4 LDG.E.U16 R192, desc[UR22][R72.64] ;  /* 0x0000001648c04981 */ /* 0x000f62000c1e1500 */
[----:B------:R-:W-:Y:S01]  /*3e50*/  ISETP.GT.AND P4, PT, R152, 0xf, PT ;  /* 0x0000000f9800780c */ /* 0x000fe20003f84270 */
[C---:B------:R-:W-:Y:S02]  /*3e60*/  IMAD.WIDE R24, R217.reuse, 0x2, R24 ;  /* 0x00000002d9187825 */ /* 0x040fe400078e0218 */
[----:B------:R-:W5:Y:S02]  /*3e70*/  @P6 LDG.E.U16 R167, desc[UR22][R102.64] ;  /* 0x0000001666a76981 */ /* 0x000f64000c1e1500 */
[----:B------:R-:W-:-:S02]  /*3e80*/  IMAD.WIDE R26, R217, 0x2, R26 ;  /* 0x00000002d91a7825 */ /* 0x000fc400078e021a */
[----:B------:R-:W5:Y:S01]  /*3e90*/  @P6 LDG.E.U16 R169, desc[UR22][R104.64] ;  /* 0x0000001668a96981 */ /* 0x000f62000c1e1500 */
[C---:B------:R-:W-:Y:S01]  /*3ea0*/  ISETP.GT.AND P6, PT, R152.reuse, 0x11, PT ;  /* 0x000000119800780c */ /* 0x040fe20003fc4270 */
[C---:B------:R-:W-:Y:S01]  /*3eb0*/  IMAD.WIDE R88, R217.reuse, 0x2, R88 ;  /* 0x00000002d9587825 */ /* 0x040fe200078e0258 */
[----:B------:R-:W-:Y:S02]  /*3ec0*/  PRMT R194, RZ, 0x7610, R194 ;  /* 0x00007610ffc27816 */ /* 0x000fe400000000c2 */
[----:B------:R-:W-:Y:S01]  /*3ed0*/  PRMT R196, RZ, 0x7610, R196 ;  /* 0x00007610ffc47816 */ /* 0x000fe200000000c4 */
[C---:B------:R-:W-:Y:S01]  /*3ee0*/  IMAD.WIDE R86, R217.reuse, 0x2, R86 ;  /* 0x00000002d9567825 */ /* 0x040fe200078e0256 */
[----:B------:R-:W-:Y:S02]  /*3ef0*/  PRMT R198, RZ, 0x7610, R198 ;  /* 0x00007610ffc67816 */ /* 0x000fe400000000c6 */
        /* <DEDUP_REMOVED lines=14> */
[C---:B------:R-:W-:Y:S01]  /*3fe0*/  ISETP.GT.AND P5, PT, R152.reuse, 0x10, PT ;  /* 0x000000109800780c */ /* 0x040fe20003fa4270 */
        /* <DEDUP_REMOVED lines=17> */
[----:B------:R-:W-:Y:S01]  /*4100*/  IMAD.WIDE R96, R217, 0x2, R96 ;  /* 0x00000002d9607825 */ /* 0x000fe200078e0260 */
[----:B------:R-:W-:-:S02]  /*4110*/  PRMT R206, RZ, 0x7610, R206 ;  /* 0x00007610ffce7816 */ /* 0x000fc400000000ce */
[----:B------:R-:W-:Y:S01]  /*4120*/  PRMT R208, RZ, 0x7610, R208 ;  /* 0x00007610ffd07816 */ /* 0x000fe200000000d0 */
[C---:B------:R-:W-:Y:S01]  /*4130*/  IMAD.WIDE R94, R217.reuse, 0x2, R94 ;  /* 0x00000002d95e7825 */ /* 0x040fe200078e025e */
[----:B------:R-:W-:Y:S02]  /*4140*/  PRMT R216, RZ, 0x7610, R216 ;  /* 0x00007610ffd87816 */ /* 0x000fe400000000d8 */
        /* <DEDUP_REMOVED lines=14> */
[C---:B------:R-:W-:Y:S01]  /*4230*/  ISETP.GT.AND P5, PT, R152.reuse, 0x15, PT ;  /* 0x000000159800780c */ /* 0x040fe20003fa4270 */
[C---:B------:R-:W-:Y:S01]  /*4240*/  IMAD.WIDE R58, R217.reuse, 0x2, R58 ;  /* 0x00000002d93a7825 */ /* 0x040fe200078e023a */
[----:B------:R-:W-:Y:S01]  /*4250*/  ISETP.GT.AND P2, PT, R152, 0x16, PT ;  /* 0x000000169800780c */ /* 0x000fe20003f44270 */
        /* <DEDUP_REMOVED lines=14> */
[C---:B------:R-:W-:Y:S01]  /*4340*/  IMAD.WIDE R144, R217.reuse, 0x2, R144 ;  /* 0x00000002d9907825 */ /* 0x040fe200078e0290 */
[----:B------:R-:W-:Y:S02]  /*4350*/  PRMT R224, RZ, 0x7610, R224 ;  /* 0x00007610ffe07816 */ /* 0x000fe400000000e0 */
[----:B------:R-:W-:Y:S01]  /*4360*/  PRMT R236, RZ, 0x7610, R236 ;  /* 0x00007610ffec7816 */ /* 0x000fe200000000ec */
[----:B------:R-:W-:Y:S01]  /*4370*/  IMAD.WIDE R114, R217, 0x2, R114 ;  /* 0x00000002d9727825 */ /* 0x000fe200078e0272 */
[----:B------:R-:W-:-:S02]  /*4380*/  PRMT R238, RZ, 0x7610, R238 ;  /* 0x00007610ffee7816 */ /* 0x000fc400000000ee */
        /* <DEDUP_REMOVED lines=20> */
[----:B------:R-:W-:Y:S01]  /*44d0*/  ISETP.GT.AND P4, PT, R152, 0x1d, PT ;  /* 0x0000001d9800780c */ /* 0x000fe20003f84270 */
[C---:B------:R-:W-:Y:S02]  /*44e0*/  IMAD.WIDE R138, R217.reuse, 0x2, R138 ;  /* 0x00000002d98a7825 */ /* 0x040fe400078e028a */
[----:B------:R-:W5:Y:S02]  /*44f0*/  @P2 LDG.E.U16 R228, desc[UR22][R6.64] ;  /* 0x0000001606e42981 */ /* 0x000f64000c1e1500 */
[----:B------:R-:W-:Y:S02]  /*4500*/  IMAD.WIDE R146, R217, 0x2, R146 ;  /* 0x00000002d9927825 */ /* 0x000fe400078e0292 */
[----:B------:R-:W5:Y:S02]  /*4510*/  @P6 LDG.E.U16 R244, desc[UR22][R94.64] ;  /* 0x000000165ef46981 */ /* 0x000f64000c1e1500 */
[----:B------:R-:W-:-:S02]  /*4520*/  IMAD.WIDE R134, R219, 0x2, R134 ;  /* 0x00000002db867825 */ /* 0x000fc400078e0286 */
[----:B------:R-:W5:Y:S01]  /*4530*/  @P6 LDG.E.U16 R246, desc[UR22][R96.64] ;  /* 0x0000001660f66981 */ /* 0x000f62000c1e1500 */
[C---:B------:R-:W-:Y:S01]  /*4540*/  ISETP.GT.AND P6, PT, R152.reuse, 0x1e, PT ;  /* 0x0000001e9800780c */ /* 0x040fe20003fc4270 */
        /* <DEDUP_REMOVED lines=15> */
[----:B------:R-:W-:Y:S01]  /*4640*/  IMAD.WIDE R126, R219, 0x2, R126 ;  /* 0x00000002db7e7825 */ /* 0x000fe200078e027e */
[----:B------:R-:W-:Y:S01]  /*4650*/  PRMT R187, RZ, 0x7610, R187 ;  /* 0x00007610ffbb7816 */ /* 0x000fe200000000bb */
[----:B------:R-:W5:Y:S01]  /*4660*/  @P4 LDG.E.U16 R248, desc[UR22][R18.64] ;  /* 0x0000001612f84981 */ /* 0x000f62000c1e1500 */
[----:B------:R-:W-:-:S02]  /*4670*/  PRMT R189, RZ, 0x7610, R189 ;  /* 0x00007610ffbd7816 */ /* 0x000fc400000000bd */
[----:B------:R-:W-:Y:S01]  /*4680*/  PRMT R191, RZ, 0x7610, R191 ;  /* 0x00007610ffbf7816 */ /* 0x000fe200000000bf */
[----:B------:R-:W5:Y:S04]  /*4690*/  @P4 LDG.E.U16 R250, desc[UR22][R16.64] ;  /* 0x0000001610fa4981 */ /* 0x000f68000c1e1500 */
[----:B------:R-:W5:Y:S04]  /*46a0*/  @P5 LDG.E.U16 R179, desc[UR22][R146.64] ;  /* 0x0000001692b35981 */ /* 0x000f68000c1e1500 */
[----:B------:R-:W5:Y:S04]  /*46b0*/  @P6 LDG.E.U16 R252, desc[UR22][R116.64] ;  /* 0x0000001674fc6981 */ /* 0x000f68000c1e1500 */
[----:B------:R-:W5:Y:S04]  /*46c0*/  @P6 LDG.E.U16 R187, desc[UR22][R114.64] ;  /* 0x0000001672bb6981 */ /* 0x000f68000c1e1500 */
[----:B------:R-:W5:Y:S04]  /*46d0*/  @P5 LDG.E.U16 R181, desc[UR22][R138.64] ;  /* 0x000000168ab55981 */ /* 0x000f68000c1e1500 */
[----:B------:R-:W5:Y:S04]  /*46e0*/  @P2 LDG.E.U16 R189, desc[UR22][R144.64] ;  /* 0x0000001690bd2981 */ /* 0x000f68000c1e1500 */
[----:B------:R-:W5:Y:S01]  /*46f0*/  @P2 LDG.E.U16 R191, desc[UR22][R136.64] ;  /* 0x0000001688bf2981 */ /* 0x000f62000c1e1500 */
[----:B------:R-:W-:Y:S01]  /*4700*/  BAR.SYNC.DEFER_BLOCKING 0x0 ;  /* 0x0000000000007b1d */ /* 0x000fe20000010000 */
[----:B------:R-:W-:-:S02]  /*4710*/  ISETP.GE.AND P3, PT, R201, R152, PT ;  /* 0x00000098c900720c */ /* 0x000fc40003f66270 */
[----:B------:R-:W-:Y:S02]  /*4720*/  PRMT R193, RZ, 0x7610, R193 ;  /* 0x00007610ffc17816 */ /* 0x000fe400000000c1 */
[----:B------:R-:W-:Y:S02]  /*4730*/  PRMT R195, RZ, 0x7610, R195 ;  /* 0x00007610ffc37816 */ /* 0x000fe400000000c3 */
[----:B------:R-:W-:Y:S02]  /*4740*/  PRMT R197, RZ, 0x7610, R197 ;  /* 0x00007610ffc57816 */ /* 0x000fe400000000c5 */
[----:B------:R-:W-:Y:S02]  /*4750*/  PRMT R199, RZ, 0x7610, R199 ;  /* 0x00007610ffc77816 */ /* 0x000fe400000000c7 */
[----:B------:R-:W-:Y:S02]  /*4760*/  PRMT R203, RZ, 0x7610, R203 ;  /* 0x00007610ffcb7816 */ /* 0x000fe400000000cb */
[----:B------:R-:W-:-:S02]  /*4770*/  PRMT R205, RZ, 0x7610, R205 ;  /* 0x00007610ffcd7816 */ /* 0x000fc400000000cd */
[----:B------:R-:W-:Y:S02]  /*4780*/  PRMT R207, RZ, 0x7610, R207 ;  /* 0x00007610ffcf7816 */ /* 0x000fe400000000cf */
[----:B------:R-:W-:Y:S01]  /*4790*/  PRMT R215, RZ, 0x7610, R215 ;  /* 0x00007610ffd77816 */ /* 0x000fe200000000d7 */
[----:B------:R-:W5:Y:S04]  /*47a0*/  @!P3 LDG.E.U16 R193, desc[UR22][R118.64] ;  /* 0x0000001676c1b981 */ /* 0x000f68000c1e1500 */
[----:B------:R-:W5:Y:S04]  /*47b0*/  @!P3 LDG.E.U16 R195, desc[UR22][R120.64] ;  /* 0x0000001678c3b981 */ /* 0x000f68000c1e1500 */
[----:B------:R-:W5:Y:S04]  /*47c0*/  @!P3 LDG.E.U16 R197, desc[UR22][R124.64] ;  /* 0x000000167cc5b981 */ /* 0x000f68000c1e1500 */
[----:B------:R-:W5:Y:S04]  /*47d0*/  @!P3 LDG.E.U16 R199, desc[UR22][R122.64] ;  /* 0x000000167ac7b981 */ /* 0x000f68000c1e1500 */
[----:B------:R-:W5:Y:S04]  /*47e0*/  @!P3 LDG.E.U16 R203, desc[UR22][R134.64] ;  /* 0x0000001686cbb981 */ /* 0x000f68000c1e1500 */
[----:B------:R-:W5:Y:S04]  /*47f0*/  @!P3 LDG.E.U16 R205, desc[UR22][R130.64] ;  /* 0x0000001682cdb981 */ /* 0x000f68000c1e1500 */
[----:B------:R-:W5:Y:S04]  /*4800*/  @!P3 LDG.E.U16 R207, desc[UR22][R128.64] ;  /* 0x0000001680cfb981 */ /* 0x000f68000c1e1500 */
[----:B------:R-:W5:Y:S04]  /*4810*/  @!P3 LDG.E.U16 R215, desc[UR22][R126.64] ;  /* 0x000000167ed7b981 */ /* 0x000f68000c1e1500 */
[----:B---3--:R0:W-:Y:S04]  /*4820*/  STS.U16 [R211+UR9+0x8000], R32 ;  /* 0x00800020d3007988 */ /* 0x0081e80008000409 */
[----:B--2---:R0:W-:Y:S04]  /*4830*/  STS.U16 [R211+UR9+0xc000], R160 ;  /* 0x00c000a0d3007988 */ /* 0x0041e80008000409 */
[----:B----4-:R0:W-:Y:S04]  /*4840*/  STS.U16 [R211+UR9+0x8400], R182 ;  /* 0x008400b6d3007988 */ /* 0x0101e80008000409 */
[----:B-----5:R0:W-:Y:S01]  /*4850*/  STS.U16 [R211+UR9+0xc400], R184 ;  /* 0x00c400b8d3007988 */ /* 0x0201e20008000409 */
[----:B------:R-:W-:-:S04]  /*4860*/  ULEA UR11, UR24, UR9, 0x3 ;  /* 0x00000009180b7291 */ /* 0x000fc8000f8e18ff */
[----:B------:R-:W-:Y:S01]  /*4870*/  UIADD3 UR11, UPT, UPT, UR11, 0x12000, URZ ;  /* 0x000120000b0b7890 */ /* 0x000fe2000fffe0ff */
        /* <DEDUP_REMOVED lines=68> */
[----:B------:R1:W-:Y:S06]  /*4cc0*/  MEMBAR.ALL.CTA ;  /* 0x0000000000007992 */ /* 0x0003ec0000008000 */
[----:B-1----:R-:W1:Y:S02]  /*4cd0*/  FENCE.VIEW.ASYNC.S ;  /* 0x00000000000073c6 */ /* 0x002e640000000000 */
[----:B-1----:R-:W-:Y:S06]  /*4ce0*/  BAR.SYNC.DEFER_BLOCKING 0x0 ;  /* 0x0000000000007b1d */ /* 0x002fec0000010000 */
[----:B------:R-:W-:Y:S05]  /*4cf0*/  @P0 BRA `(.L_x_9) ;  /* 0x0000000000900947 */ /* 0x000fea0003800000 */
[----:B------:R-:W-:Y:S02]  /*4d00*/  UIADD3 UR25, UPT, UPT, UR8, 0x40, URZ ;  /* 0x0000004008197890 */ /* 0x000fe4000fffe0ff */
[----:B------:R-:W-:Y:S02]  /*4d10*/  UIADD3 UR42, UPT, UPT, UR8, 0x40, URZ ;  /* 0x00000040082a7890 */ /* 0x000fe4000fffe0ff */
[----:B------:R-:W-:Y:S02]  /*4d20*/  UIADD3 UR43, UPT, UPT, UR8, 0x80, URZ ;  /* 0x00000080082b7890 */ /* 0x000fe4000fffe0ff */
[----:B------:R-:W-:Y:S02]  /*4d30*/  UIADD3 UR48, UPT, UPT, UR8, 0x80, URZ ;  /* 0x0000008008307890 */ /* 0x000fe4000fffe0ff */
[----:B------:R-:W-:Y:S01]  /*4d40*/  UIADD3 UR49, UPT, UPT, UR8, 0xc0, URZ ;  /* 0x000000c008317890 */ /* 0x000fe2000fffe0ff */
[----:B------:R-:W-:Y:S01]  /*4d50*/  UMOV UR20, 0x0 ;  /* 0x0000000000147882 */ /* 0x000fe20000000000 */
[----:B------:R-:W-:Y:S01]  /*4d60*/  UMOV UR21, 0x8108010 ;  /* 0x0810801000157882 */ /* 0x000fe20000000000 */
[----:B------:R-:W-:Y:S01]  /*4d70*/  UMOV UR19, 0x40004040 ;  /* 0x4000404000137882 */ /* 0x000fe20000000000 */
[----:B------:R-:W-:-:S02]  /*4d80*/  UIADD3 UR54, UPT, UPT, UR8, 0xc0, URZ ;  /* 0x000000c008367890 */ /* 0x000fc4000fffe0ff */
[----:B------:R1:W-:Y:S01]  /*4d90*/  UTCHMMA gdesc[UR18], gdesc[UR16], tmem[UR8], tmem[UR20], idesc[UR21], UPT ;  /* 0x00ff1410120075ea */ /* 0x0003e2000b800008 */
[----:B------:R-:W-:Y:S01]  /*4da0*/  UMOV UR38, 0x0 ;  /* 0x0000000000267882 */ /* 0x000fe20000000000 */
[----:B------:R-:W-:Y:S01]  /*4db0*/  UMOV UR39, 0x8108010 ;  /* 0x0810801000277882 */ /* 0x000fe20000000000 */
[----:B------:R-:W-:Y:S01]  /*4dc0*/  UMOV UR40, 0x0 ;  /* 0x0000000000287882 */ /* 0x000fe20000000000 */
[----:B------:R-:W-:Y:S01]  /*4dd0*/  UMOV UR41, 0x8108010 ;  /* 0x0810801000297882 */ /* 0x000fe20000000000 */
[----:B------:R-:W-:Y:S01]  /*4de0*/  UMOV UR44, 0x0 ;  /* 0x00000000002c7882 */ /* 0x000fe20000000000 */
[----:B------:R-:W-:Y:S01]  /*4df0*/  UMOV UR45, 0x8108010 ;  /* 0x08108010002d7882 */ /* 0x000fe20000000000 */
[----:B------:R1:W-:Y:S01]  /*4e00*/  UTCHMMA gdesc[UR12], gdesc[UR14], tmem[UR8], tmem[UR38], idesc[UR39], UPT ;  /* 0x00ff260e0c0075ea */ /* 0x0003e2000b800008 */
        /* <DEDUP_REMOVED lines=8> */
[----:B------:R-:W-:Y:S01]  /*4e90*/  UMOV UR6, UR11 ;  /* 0x0000000b00067c82 */ /* 0x000fe20008000000 */
[----:B------:R-:W-:Y:S01]  /*4ea0*/  UMOV UR7, URZ ;  /* 0x000000ff00077c82 */ /* 0x000fe20008000000 */
[----:B------:R1:W-:Y:S01]  /*4eb0*/  UTCHMMA gdesc[UR30], gdesc[UR16], tmem[UR43], tmem[UR46], idesc[UR47], UPT ;  /* 0x00ff2e101e0075ea */ /* 0x0003e2000b80002b */
[----:B------:R-:W-:Y:S01]  /*4ec0*/  UMOV UR56, 0x0 ;  /* 0x0000000000387882 */ /* 0x000fe20000000000 */
[----:B------:R-:W-:Y:S01]  /*4ed0*/  UMOV UR57, 0x8108010 ;  /* 0x0810801000397882 */ /* 0x000fe20000000000 */
[----:B------:R1:W-:Y:S01]  /*4ee0*/  UTCHMMA gdesc[UR32], gdesc[UR14], tmem[UR48], tmem[UR50], idesc[UR51], UPT ;  /* 0x00ff320e200075ea */ /* 0x0003e2000b800030 */
[----:B------:R-:W-:Y:S01]  /*4ef0*/  UMOV UR4, UR6 ;  /* 0x0000000600047c82 */ /* 0x000fe20008000000 */
[----:B------:R1:W-:Y:S01]  /*4f00*/  UTCHMMA gdesc[UR34], gdesc[UR16], tmem[UR49], tmem[UR52], idesc[UR53], UPT ;  /* 0x00ff3410220075ea */ /* 0x0003e2000b800031 */
[----:B------:R1:W-:Y:S01]  /*4f10*/  UTCHMMA gdesc[UR36], gdesc[UR14], tmem[UR54], tmem[UR56], idesc[UR57], UPT ;  /* 0x00ff380e240075ea */ /* 0x0003e2000b800036 */
[----:B------:R1:W-:Y:S01]  /*4f20*/  UTCBAR [UR4], URZ ;  /* 0x000000ff040073e9 */ /* 0x0003e200080000ff */
[----:B------:R-:W-:Y:S01]  /*4f30*/  NOP ;  /* 0x0000000000007918 */ /* 0x000fe20000000000 */
.L_x_9:
[----:B------:R-:W-:Y:S01]  /*4f40*/  UIADD3 UR24, UPT, UPT, UR24, 0x1, URZ ;  /* 0x0000000118187890 */ /* 0x000fe2000fffe0ff */
[----:B------:R-:W-:Y:S02]  /*4f50*/  VIADD R158, R158, 0xffffffff ;  /* 0xffffffff9e9e7836 */ /* 0x000fe40000000000 */
[----:B------:R-:W-:Y:S01]  /*4f60*/  VIADD R152, R152, 0xffffffe0 ;  /* 0xffffffe098987836 */ /* 0x000fe20000000000 */
[----:B------:R-:W-:Y:S02]  /*4f70*/  UISETP.GT.AND UP1, UPT, UR24, 0x1, UPT ;  /* 0x000000011800788c */ /* 0x000fe4000bf24270 */
[----:B------:R-:W-:Y:S02]  /*4f80*/  ISETP.NE.U32.AND P2, PT, R158, RZ, PT ;  /* 0x000000ff9e00720c */ /* 0x000fe40003f45070 */
[----:B-1----:R-:W-:Y:S02]  /*4f90*/  USEL UR4, URZ, 0x1, !UP1 ;  /* 0x00000001ff047887 */ /* 0x002fe4000c800000 */
[----:B------:R-:W-:-:S02]  /*4fa0*/  USEL UR24, UR24, URZ, !UP1 ;  /* 0x000000ff18187287 */ /* 0x000fc4000c800000 */
[----:B------:R-:W-:-:S03]  /*4fb0*/  ULOP3.LUT UR6, UR5, UR4, URZ, 0x3c, !UPT ;  /* 0x0000000405067292 */ /* 0x000fc6000f8e3cff */
[----:B------:R-:W-:-:S04]  /*4fc0*/  UMOV UR4, UR5 ;  /* 0x0000000500047c82 */ /* 0x000fc80008000000 */
[----:B------:R-:W-:Y:S01]  /*4fd0*/  UMOV UR5, UR6 ;  /* 0x0000000600057c82 */ /* 0x000fe20008000000 */
[----:B------:R-:W-:Y:S05]  /*4fe0*/  @P2 BRA `(.L_x_10) ;  /* 0xffffffe800142947 */ /* 0x000fea000383ffff */
.L_x_7:
[----:B------:R-:W-:-:S13]  /*4ff0*/  ISETP.GE.AND P0, PT, R209, 0x20, PT ;  /* 0x00000020d100780c */ /* 0x000fda0003f06270 */
[----:B------:R-:W-:Y:S05]  /*5000*/  @!P0 BRA `(.L_x_11) ;  /* 0x0000000000108947 */ /* 0x000fea0003800000 */
[----:B------:R-:W-:-:S06]  /*5010*/  USHF.L.U32 UR4, UR4, 0x1f, URZ ;  /* 0x0000001f04047899 */ /* 0x000fcc00080006ff */
[----:B------:R-:W-:-:S04]  /*5020*/  IMAD.U32 R4, RZ, RZ, UR4 ;  /* 0x00000004ff047e24 */ /* 0x000fc8000f8e00ff */
[----:B------:R-:W1:Y:S02]  /*5030*/  SYNCS.PHASECHK.TRANS64.TRYWAIT P0, [UR11], R4 ;  /* 0x00000004ff0075a7 */ /* 0x000e64000800110b */
[----:B-1----:R-:W-:Y:S05]  /*5040*/  @!P0 BRA `(.L_x_12) ;  /* 0x0000003000cc8947 */ /* 0x002fea0003800000 */
.L_x_11:
[----:B------:R-:W-:Y:S01]  /*5050*/  BAR.SYNC.DEFER_BLOCKING 0x0 ;  /* 0x0000000000007b1d */ /* 0x000fe20000010000 */
[----:B------:R-:W-:Y:S01]  /*5060*/  IMAD.SHL.U32 R134, R132, 0x10, RZ ;  /* 0x0000001084867824 */ /* 0x000fe200078e00ff */
[----:B------:R-:W-:Y:S01]  /*5070*/  LEA R2, R2, UR9, 0x4 ;  /* 0x0000000902027c11 */ /* 0x000fe2000f8e20ff */
[----:B------:R-:W-:Y:S02]  /*5080*/  IMAD.SHL.U32 R135, R132, 0x20, RZ ;  /* 0x0000002084877824 */ /* 0x000fe400078e00ff */
[----:B------:R-:W-:Y:S01]  /*5090*/  VIADD R138, R3, 0x1 ;  /* 0x00000001038a7836 */ /* 0x000fe20000000000 */
[----:B------:R-:W-:Y:S01]  /*50a0*/  LOP3.LUT R132, R134, 0x7f0, RZ, 0xc0, !PT ;  /* 0x000007f086847812 */ /* 0x000fe200078ec0ff */
[----:B------:R-:W1:Y:S01]  /*50b0*/  LDCU.128 UR4, c[0x0][0x390] ;  /* 0x00007200ff0477ac */ /* 0x000e620008000c00 */
[----:B------:R-:W-:Y:S01]  /*50c0*/  LOP3.LUT R135, R135, 0x1000, RZ, 0xc0, !PT ;  /* 0x0000100087877812 */ /* 0x000fe200078ec0ff */
[C---:B------:R-:W-:Y:S02]  /*50d0*/  VIADD R137, R3.reuse, 0x2 ;  /* 0x0000000203897836 */ /* 0x040fe40000000000 */
[----:B------:R-:W-:Y:S01]  /*50e0*/  VIADD R136, R3, 0x3 ;  /* 0x0000000303887836 */ /* 0x000fe20000000000 */
[----:B------:R-:W-:Y:S01]  /*50f0*/  IADD3 R132, PT, PT, R132, UR9, R135 ;  /* 0x0000000984847c10 */ /* 0x000fe2000fffe087 */
[----:B------:R-:W2:Y:S02]  /*5100*/  @!P1 SYNCS.CCTL.IV [UR9+0x12000] ;  /* 0x01200000ff0099b1 */ /* 0x000ea40008000009 */
[----:B--2---:R-:W-:Y:S01]  /*5110*/  BAR.SYNC.DEFER_BLOCKING 0x0 ;  /* 0x0000000000007b1d */ /* 0x004fe20000010000 */
[----:B-1----:R-:W-:-:S02]  /*5120*/  ISETP.GE.AND P5, PT, R138, UR7, PT ;  /* 0x000000078a007c0c */ /* 0x002fc4000bfa6270 */
[----:B------:R-:W-:Y:S02]  /*5130*/  ISETP.GE.AND P3, PT, R137, UR7, PT ;  /* 0x0000000789007c0c */ /* 0x000fe4000bf66270 */
[----:B------:R-:W-:Y:S02]  /*5140*/  ISETP.GE.AND P0, PT, R136, UR7, PT ;  /* 0x0000000788007c0c */ /* 0x000fe4000bf06270 */
[----:B------:R-:W-:Y:S01]  /*5150*/  ISETP.GE.AND P4, PT, R3, UR7, PT ;  /* 0x0000000703007c0c */ /* 0x000fe2000bf86270 */
[----:B0-----:R-:W0:Y:S01]  /*5160*/  LDTM.x128 R4, tmem[UR10] ;  /* 0x0000000a000479ee */ /* 0x001e2200083c0000 */
[C---:B------:R-:W-:Y:S02]  /*5170*/  ISETP.LT.AND P6, PT, R0.reuse, UR6, !P5 ;  /* 0x0000000600007c0c */ /* 0x040fe4000efc1270 */
[C---:B------:R-:W-:Y:S02]  /*5180*/  ISETP.LT.AND P4, PT, R133.reuse, UR6, !P4 ;  /* 0x0000000685007c0c */ /* 0x040fe4000e781270 */
[----:B------:R-:W-:Y:S01]  /*5190*/  ISETP.LT.AND P5, PT, R133, UR6, !P5 ;  /* 0x0000000685007c0c */ /* 0x000fe2000efa1270 */
[----:B------:R-:W1:Y:S01]  /*51a0*/  @!P1 SYNCS.CCTL.IV [UR9+0x12008] ;  /* 0x01200800ff0099b1 */ /* 0x000e620008000009 */
[----:B------:R-:W-:Y:S01]  /*51b0*/  NOP ;  /* 0x0000000000007918 */ /* 0x000fe20000000000 */
[----:B------:R-:W2:Y:S01]  /*51c0*/  LDCU UR9, c[0x0][0x3b8] ;  /* 0x00007700ff0977ac */ /* 0x000ea20008000800 */
[----:B------:R-:W-:-:S04]  /*51d0*/  ISETP.GE.AND P1, PT, R0, UR6, PT ;  /* 0x0000000600007c0c */ /* 0x000fc8000bf26270 */
[----:B------:R-:W-:Y:S02]  /*51e0*/  ISETP.LT.AND P1, PT, R3, UR7, !P1 ;  /* 0x0000000703007c0c */ /* 0x000fe4000cf21270 */
[----:B0-----:R-:W-:Y:S02]  /*51f0*/  F2FP.F16.F32.PACK_AB R4, R5, R4 ;  /* 0x000000040504723e */ /* 0x001fe400000000ff */
[----:B------:R-:W-:Y:S02]  /*5200*/  F2FP.F16.F32.PACK_AB R68, R69, R68 ;  /* 0x000000444544723e */ /* 0x000fe400000000ff */
[----:B------:R-:W-:Y:S02]  /*5210*/  F2FP.F16.F32.PACK_AB R5, R7, R6 ;  /* 0x000000060705723e */ /* 0x000fe400000000ff */
[----:B------:R-:W-:Y:S02]  /*5220*/  F2FP.F16.F32.PACK_AB R69, R71, R70 ;  /* 0x000000464745723e */ /* 0x000fe400000000ff */
[----:B------:R-:W-:-:S02]  /*5230*/  F2FP.F16.F32.PACK_AB R6, R9, R8 ;  /* 0x000000080906723e */ /* 0x000fc400000000ff */
[----:B------:R-:W-:Y:S02]  /*5240*/  F2FP.F16.F32.PACK_AB R7, R11, R10 ;  /* 0x0000000a0b07723e */ /* 0x000fe400000000ff */
[----:B------:R-:W-:Y:S02]  /*5250*/  F2FP.F16.F32.PACK_AB R70, R73, R72 ;  /* 0x000000484946723e */ /* 0x000fe400000000ff */
[----:B------:R-:W-:Y:S01]  /*5260*/  F2FP.F16.F32.PACK_AB R71, R75, R74 ;  /* 0x0000004a4b47723e */ /* 0x000fe200000000ff */
[----:B-1----:R-:W-:Y:S01]  /*5270*/  STS.128 [R132], R4 ;  /* 0x0000000484007388 */ /* 0x002fe20000000c00 */
[----:B------:R-:W-:Y:S01]  /*5280*/  F2FP.F16.F32.PACK_AB R142, R57, R56 ;  /* 0x00000038398e723e */ /* 0x000fe200000000ff */
[----:B------:R-:W-:Y:S01]  /*5290*/  VIADD R74, R3, 0x6 ;  /* 0x00000006034a7836 */ /* 0x000fe20000000000 */
[----:B------:R-:W-:Y:S01]  /*52a0*/  F2FP.F16.F32.PACK_AB R143, R59, R58 ;  /* 0x0000003a3b8f723e */ /* 0x000fe200000000ff */
[----:B------:R0:W-:Y:S01]  /*52b0*/  STS.128 [R132+0x800], R68 ;  /* 0x0008004484007388 */ /* 0x0001e20000000c00 */
[----:B------:R-:W-:-:S02]  /*52c0*/  F2FP.F16.F32.PACK_AB R144, R61, R60 ;  /* 0x0000003c3d90723e */ /* 0x000fc400000000ff */
[----:B------:R-:W-:Y:S01]  /*52d0*/  F2FP.F16.F32.PACK_AB R145, R63, R62 ;  /* 0x0000003e3f91723e */ /* 0x000fe200000000ff */
[----:B------:R-:W-:Y:S01]  /*52e0*/  BAR.SYNC.DEFER_BLOCKING 0x0 ;  /* 0x0000000000007b1d */ /* 0x000fe20000010000 */
[----:B------:R-:W-:Y:S02]  /*52f0*/  F2FP.F16.F32.PACK_AB R12, R13, R12 ;  /* 0x0000000c0d0c723e */ /* 0x000fe400000000ff */
[----:B------:R-:W-:Y:S02]  /*5300*/  F2FP.F16.F32.PACK_AB R76, R77, R76 ;  /* 0x0000004c4d4c723e */ /* 0x000fe400000000ff */
[----:B------:R-:W-:Y:S02]  /*5310*/  F2FP.F16.F32.PACK_AB R13, R15, R14 ;  /* 0x0000000e0f0d723e */ /* 0x000fe400000000ff */
[----:B------:R-:W-:Y:S02]  /*5320*/  F2FP.F16.F32.PACK_AB R77, R79, R78 ;  /* 0x0000004e4f4d723e */ /* 0x000fe400000000ff */
[----:B------:R-:W-:-:S02]  /*5330*/  F2FP.F16.F32.PACK_AB R14, R17, R16 ;  /* 0x00000010110e723e */ /* 0x000fc400000000ff */
[----:B------:R-:W-:Y:S01]  /*5340*/  F2FP.F16.F32.PACK_AB R15, R19, R18 ;  /* 0x00000012130f723e */ /* 0x000fe200000000ff */
[----:B0-----:R-:W-:Y:S01]  /*5350*/  VIADD R68, R3, 0x5 ;  /* 0x0000000503447836 */ /* 0x001fe20000000000 */
[----:B------:R-:W-:Y:S02]  /*5360*/  F2FP.F16.F32.PACK_AB R78, R81, R80 ;  /* 0x00000050514e723e */ /* 0x000fe400000000ff */
[----:B------:R-:W-:Y:S02]  /*5370*/  F2FP.F16.F32.PACK_AB R79, R83, R82 ;  /* 0x00000052534f723e */ /* 0x000fe400000000ff */
[----:B------:R-:W-:Y:S02]  /*5380*/  F2FP.F16.F32.PACK_AB R138, R49, R48 ;  /* 0x00000030318a723e */ /* 0x000fe400000000ff */
[----:B------:R-:W-:Y:S02]  /*5390*/  F2FP.F16.F32.PACK_AB R139, R51, R50 ;  /* 0x00000032338b723e */ /* 0x000fe400000000ff */
[----:B------:R-:W-:-:S02]  /*53a0*/  F2FP.F16.F32.PACK_AB R140, R53, R52 ;  /* 0x00000034358c723e */ /* 0x000fc400000000ff */
[----:B------:R-:W-:Y:S01]  /*53b0*/  F2FP.F16.F32.PACK_AB R141, R55, R54 ;  /* 0x00000036378d723e */ /* 0x000fe200000000ff */
[----:B------:R-:W0:Y:S01]  /*53c0*/  LDS.128 R60, [R2] ;  /* 0x00000000023c7984 */ /* 0x000e220000000c00 */
[----:B------:R-:W-:Y:S02]  /*53d0*/  F2FP.F16.F32.PACK_AB R20, R21, R20 ;  /* 0x000000141514723e */ /* 0x000fe400000000ff */
[----:B------:R-:W-:Y:S01]  /*53e0*/  F2FP.F16.F32.PACK_AB R84, R85, R84 ;  /* 0x000000545554723e */ /* 0x000fe200000000ff */
[----:B------:R-:W1:Y:S01]  /*53f0*/  LDS.128 R56, [R2+0x1000] ;  /* 0x0010000002387984 */ /* 0x000e620000000c00 */
[----:B------:R-:W-:Y:S02]  /*5400*/  F2FP.F16.F32.PACK_AB R21, R23, R22 ;  /* 0x000000161715723e */ /* 0x000fe400000000ff */
[----:B------:R-:W-:Y:S01]  /*5410*/  F2FP.F16.F32.PACK_AB R85, R87, R86 ;  /* 0x000000565755723e */ /* 0x000fe200000000ff */
[----:B------:R-:W-:Y:S01]  /*5420*/  BAR.SYNC.DEFER_BLOCKING 0x0 ;  /* 0x0000000000007b1d */ /* 0x000fe20000010000 */
[----:B------:R-:W-:-:S02]  /*5430*/  F2FP.F16.F32.PACK_AB R22, R25, R24 ;  /* 0x000000181916723e */ /* 0x000fc400000000ff */
[----:B------:R-:W-:Y:S02]  /*5440*/  F2FP.F16.F32.PACK_AB R23, R27, R26 ;  /* 0x0000001a1b17723e */ /* 0x000fe400000000ff */
[----:B------:R-:W-:Y:S02]  /*5450*/  F2FP.F16.F32.PACK_AB R86, R89, R88 ;  /* 0x000000585956723e */ /* 0x000fe400000000ff */
[----:B------:R-:W-:Y:S02]  /*5460*/  F2FP.F16.F32.PACK_AB R87, R91, R90 ;  /* 0x0000005a5b57723e */ /* 0x000fe400000000ff */
[----:B------:R-:W-:Y:S02]  /*5470*/  F2FP.F16.F32.PACK_AB R16, R37, R36 ;  /* 0x000000242510723e */ /* 0x000fe400000000ff */
[----:B------:R-:W-:Y:S02]  /*5480*/  F2FP.F16.F32.PACK_AB R17, R39, R38 ;  /* 0x000000262711723e */ /* 0x000fe400000000ff */
[----:B------:R-:W-:-:S02]  /*5490*/  F2FP.F16.F32.PACK_AB R18, R41, R40 ;  /* 0x000000282912723e */ /* 0x000fc400000000ff */
[----:B------:R-:W-:Y:S02]  /*54a0*/  F2FP.F16.F32.PACK_AB R19, R43, R42 ;  /* 0x0000002a2b13723e */ /* 0x000fe400000000ff */
[----:B------:R-:W-:Y:S02]  /*54b0*/  F2FP.F16.F32.PACK_AB R92, R93, R92 ;  /* 0x0000005c5d5c723e */ /* 0x000fe400000000ff */
[----:B------:R-:W-:Y:S02]  /*54c0*/  F2FP.F16.F32.PACK_AB R93, R95, R94 ;  /* 0x0000005e5f5d723e */ /* 0x000fe400000000ff */
[----:B------:R-:W-:Y:S02]  /*54d0*/  F2FP.F16.F32.PACK_AB R8, R29, R28 ;  /* 0x0000001c1d08723e */ /* 0x000fe400000000ff */
[----:B------:R-:W-:Y:S01]  /*54e0*/  F2FP.F16.F32.PACK_AB R9, R31, R30 ;  /* 0x0000001e1f09723e */ /* 0x000fe200000000ff */
[----:B------:R-:W-:Y:S01]  /*54f0*/  STS.128 [R132], R12 ;  /* 0x0000000c84007388 */ /* 0x000fe20000000c00 */
[----:B------:R-:W-:-:S02]  /*5500*/  F2FP.F16.F32.PACK_AB R10, R33, R32 ;  /* 0x00000020210a723e */ /* 0x000fc400000000ff */
[----:B------:R-:W-:Y:S01]  /*5510*/  F2FP.F16.F32.PACK_AB R11, R35, R34 ;  /* 0x00000022230b723e */ /* 0x000fe200000000ff */
[----:B------:R-:W-:Y:S01]  /*5520*/  STS.128 [R132+0x800], R76 ;  /* 0x0008004c84007388 */ /* 0x000fe20000000c00 */
[----:B------:R-:W-:Y:S02]  /*5530*/  F2FP.F16.F32.PACK_AB R94, R97, R96 ;  /* 0x00000060615e723e */ /* 0x000fe400000000ff */
[----:B------:R-:W-:Y:S01]  /*5540*/  F2FP.F16.F32.PACK_AB R95, R99, R98 ;  /* 0x00000062635f723e */ /* 0x000fe200000000ff */
[----:B------:R-:W-:Y:S01]  /*5550*/  BAR.SYNC.DEFER_BLOCKING 0x0 ;  /* 0x0000000000007b1d */ /* 0x000fe20000010000 */
[----:B------:R-:W-:Y:S02]  /*5560*/  F2FP.F16.F32.PACK_AB R100, R101, R100 ;  /* 0x000000646564723e */ /* 0x000fe400000000ff */
[----:B------:R-:W-:Y:S02]  /*5570*/  F2FP.F16.F32.PACK_AB R101, R103, R102 ;  /* 0x000000666765723e */ /* 0x000fe400000000ff */
[----:B------:R-:W-:-:S02]  /*5580*/  F2FP.F16.F32.PACK_AB R102, R105, R104 ;  /* 0x000000686966723e */ /* 0x000fc400000000ff */
[----:B------:R-:W-:Y:S02]  /*5590*/  F2FP.F16.F32.PACK_AB R103, R107, R106 ;  /* 0x0000006a6b67723e */ /* 0x000fe400000000ff */
[----:B------:R-:W-:Y:S02]  /*55a0*/  F2FP.F16.F32.PACK_AB R108, R109, R108 ;  /* 0x0000006c6d6c723e */ /* 0x000fe400000000ff */
[----:B------:R-:W-:Y:S02]  /*55b0*/  F2FP.F16.F32.PACK_AB R109, R111, R110 ;  /* 0x0000006e6f6d723e */ /* 0x000fe400000000ff */
[----:B------:R-:W-:Y:S02]  /*55c0*/  F2FP.F16.F32.PACK_AB R136, R45, R44 ;  /* 0x0000002c2d88723e */ /* 0x000fe400000000ff */
[----:B------:R-:W-:Y:S02]  /*55d0*/  F2FP.F16.F32.PACK_AB R137, R47, R46 ;  /* 0x0000002e2f89723e */ /* 0x000fe400000000ff */
[----:B------:R-:W-:Y:S01]  /*55e0*/  F2FP.F16.F32.PACK_AB R110, R113, R112 ;  /* 0x00000070716e723e */ /* 0x000fe200000000ff */
[----:B------:R-:W3:Y:S01]  /*55f0*/  LDC R47, c[0x0][0x3b4] ;  /* 0x0000ed00ff2f7b82 */ /* 0x000ee20000000800 */
[----:B------:R-:W-:-:S02]  /*5600*/  F2FP.F16.F32.PACK_AB R111, R115, R114 ;  /* 0x00000072736f723e */ /* 0x000fc400000000ff */
[----:B------:R-:W-:Y:S02]  /*5610*/  F2FP.F16.F32.PACK_AB R116, R117, R116 ;  /* 0x000000747574723e */ /* 0x000fe400000000ff */
[----:B------:R-:W-:Y:S01]  /*5620*/  F2FP.F16.F32.PACK_AB R117, R119, R118 ;  /* 0x000000767775723e */ /* 0x000fe200000000ff */
[----:B------:R-:W-:Y:S01]  /*5630*/  LDS.128 R52, [R2] ;  /* 0x0000000002347984 */ /* 0x000fe20000000c00 */
[----:B------:R-:W-:Y:S02]  /*5640*/  F2FP.F16.F32.PACK_AB R118, R121, R120 ;  /* 0x000000787976723e */ /* 0x000fe400000000ff */
[----:B------:R-:W-:Y:S01]  /*5650*/  F2FP.F16.F32.PACK_AB R119, R123, R122 ;  /* 0x0000007a7b77723e */ /* 0x000fe200000000ff */
[----:B------:R-:W4:Y:S01]  /*5660*/  LDS.128 R48, [R2+0x1000] ;  /* 0x0010000002307984 */ /* 0x000f220000000c00 */
[----:B------:R-:W-:Y:S02]  /*5670*/  F2FP.F16.F32.PACK_AB R124, R125, R124 ;  /* 0x0000007c7d7c723e */ /* 0x000fe400000000ff */
[----:B------:R-:W-:Y:S01]  /*5680*/  F2FP.F16.F32.PACK_AB R125, R127, R126 ;  /* 0x0000007e7f7d723e */ /* 0x000fe200000000ff */
[----:B------:R-:W-:Y:S01]  /*5690*/  BAR.SYNC.DEFER_BLOCKING 0x0 ;  /* 0x0000000000007b1d */ /* 0x000fe20000010000 */
[----:B------:R-:W-:-:S02]  /*56a0*/  F2FP.F16.F32.PACK_AB R146, R65, R64 ;  /* 0x000000404192723e */ /* 0x000fc400000000ff */
[----:B------:R-:W-:Y:S01]  /*56b0*/  F2FP.F16.F32.PACK_AB R147, R67, R66 ;  /* 0x000000424393723e */ /* 0x000fe200000000ff */
[----:B------:R-:W-:Y:S01]  /*56c0*/  VIADD R66, R3, 0x4 ;  /* 0x0000000403427836 */ /* 0x000fe20000000000 */
[----:B------:R-:W-:Y:S01]  /*56d0*/  F2FP.F16.F32.PACK_AB R126, R129, R128 ;  /* 0x00000080817e723e */ /* 0x000fe200000000ff */
[----:B--2---:R-:W-:Y:S01]  /*56e0*/  IMAD R67, R3, UR9, RZ ;  /* 0x0000000903437c24 */ /* 0x004fe2000f8e02ff */
[----:B------:R-:W-:Y:S01]  /*56f0*/  F2FP.F16.F32.PACK_AB R127, R131, R130 ;  /* 0x00000082837f723e */ /* 0x000fe200000000ff */
[----:B---3--:R-:W-:Y:S02]  /*5700*/  IMAD R46, R0, R47, RZ ;  /* 0x0000002f002e7224 */ /* 0x008fe400078e02ff */
[----:B------:R-:W-:Y:S02]  /*5710*/  VIADD R71, R67, UR9 ;  /* 0x0000000943477c36 */ /* 0x000fe40008000000 */
[----:B------:R-:W-:Y:S01]  /*5720*/  IMAD R47, R47, 0x100, R46 ;  /* 0x000001002f2f7824 */ /* 0x000fe200078e022e */
[----:B------:R-:W-:Y:S01]  /*5730*/  LEA R44, P2, R46, UR4, 0x1 ;  /* 0x000000042e2c7c11 */ /* 0x000fe2000f8408ff */
[----:B------:R-:W-:-:S03]  /*5740*/  VIADD R75, R71, UR9 ;  /* 0x00000009474b7c36 */ /* 0x000fc60008000000 */
[----:B------:R-:W-:Y:S02]  /*5750*/  LEA.HI.X.SX32 R45, R46, UR5, 0x1, P2 ;  /* 0x000000052e2d7c11 */ /* 0x000fe400090f0eff */
[C---:B------:R-:W-:Y:S01]  /*5760*/  LEA R46, P2, R47.reuse, UR4, 0x1 ;  /* 0x000000042f2e7c11 */ /* 0x040fe2000f8408ff */
[----:B------:R-:W-:Y:S03]  /*5770*/  STS.128 [R132], R20 ;  /* 0x0000001484007388 */ /* 0x000fe60000000c00 */
[----:B------:R-:W-:Y:S01]  /*5780*/  LEA.HI.X.SX32 R47, R47, UR5, 0x1, P2 ;  /* 0x000000052f2f7c11 */ /* 0x000fe200090f0eff */
[C---:B------:R-:W-:Y:S01]  /*5790*/  IMAD.WIDE R64, R67.reuse, 0x2, R44 ;  /* 0x0000000243407825 */ /* 0x040fe200078e022c */
[----:B------:R-:W-:Y:S01]  /*57a0*/  ISETP.GE.AND P2, PT, R66, UR7, PT ;  /* 0x0000000742007c0c */ /* 0x000fe2000bf46270 */
[----:B------:R-:W-:Y:S02]  /*57b0*/  STS.128 [R132+0x800], R84 ;  /* 0x0008005484007388 */ /* 0x000fe40000000c00 */
[--C-:B------:R-:W-:Y:S01]  /*57c0*/  IMAD.WIDE R66, R67, 0x2, R46.reuse ;  /* 0x0000000243427825 */ /* 0x100fe200078e022e */
[----:B------:R-:W-:Y:S03]  /*57d0*/  BAR.SYNC.DEFER_BLOCKING 0x0 ;  /* 0x0000000000007b1d */ /* 0x000fe60000010000 */
[----:B------:R-:W-:-:S03]  /*57e0*/  IMAD.WIDE R72, R75, 0x2, R46 ;  /* 0x000000024b487825 */ /* 0x000fc600078e022e */
[----:B------:R-:W2:Y:S04]  /*57f0*/  LDS.128 R40, [R2] ;  /* 0x0000000002287984 */ /* 0x000ea80000000c00 */
[----:B------:R-:W3:Y:S01]  /*5800*/  LDS.128 R36, [R2+0x1000] ;  /* 0x0010000002247984 */ /* 0x000ee20000000c00 */
[----:B------:R-:W-:Y:S06]  /*5810*/  BAR.SYNC.DEFER_BLOCKING 0x0 ;  /* 0x0000000000007b1d */ /* 0x000fec0000010000 */
[----:B------:R-:W-:Y:S04]  /*5820*/  STS.128 [R132], R8 ;  /* 0x0000000884007388 */ /* 0x000fe80000000c00 */
[----:B------:R-:W-:Y:S01]  /*5830*/  STS.128 [R132+0x800], R92 ;  /* 0x0008005c84007388 */ /* 0x000fe20000000c00 */
[----:B------:R-:W-:Y:S06]  /*5840*/  BAR.SYNC.DEFER_BLOCKING 0x0 ;  /* 0x0000000000007b1d */ /* 0x000fec0000010000 */
[----:B------:R-:W-:Y:S04]  /*5850*/  LDS.128 R32, [R2] ;  /* 0x0000000002207984 */ /* 0x000fe80000000c00 */
[----:B------:R-:W5:Y:S01]  /*5860*/  LDS.128 R28, [R2+0x1000] ;  /* 0x00100000021c7984 */ /* 0x000f620000000c00 */
[----:B------:R-:W-:Y:S06]  /*5870*/  BAR.SYNC.DEFER_BLOCKING 0x0 ;  /* 0x0000000000007b1d */ /* 0x000fec0000010000 */
[----:B------:R-:W-:Y:S04]  /*5880*/  STS.128 [R132], R16 ;  /* 0x0000001084007388 */ /* 0x000fe80000000c00 */
[----:B------:R-:W-:Y:S01]  /*5890*/  STS.128 [R132+0x800], R100 ;  /* 0x0008006484007388 */ /* 0x000fe20000000c00 */
[----:B------:R-:W-:Y:S06]  /*58a0*/  BAR.SYNC.DEFER_BLOCKING 0x0 ;  /* 0x0000000000007b1d */ /* 0x000fec0000010000 */
[----:B------:R-:W0:Y:S04]  /*58b0*/  LDS.128 R24, [R2] ;  /* 0x0000000002187984 */ /* 0x000e280000000c00 */
[----:B------:R-:W0:Y:S01]  /*58c0*/  LDS.128 R20, [R2+0x1000] ;  /* 0x0010000002147984 */ /* 0x000e220000000c00 */
[----:B------:R-:W-:Y:S06]  /*58d0*/  BAR.SYNC.DEFER_BLOCKING 0x0 ;  /* 0x0000000000007b1d */ /* 0x000fec0000010000 */
[----:B------:R-:W-:Y:S04]  /*58e0*/  STS.128 [R132], R136 ;  /* 0x0000008884007388 */ /* 0x000fe80000000c00 */
[----:B------:R-:W-:Y:S01]  /*58f0*/  STS.128 [R132+0x800], R108 ;  /* 0x0008006c84007388 */ /* 0x000fe20000000c00 */
[----:B------:R-:W-:Y:S06]  /*5900*/  BAR.SYNC.DEFER_BLOCKING 0x0 ;  /* 0x0000000000007b1d */ /* 0x000fec0000010000 */
[----:B------:R-:W2:Y:S04]  /*5910*/  LDS.128 R16, [R2] ;  /* 0x0000000002107984 */ /* 0x000ea80000000c00 */
[----:B------:R-:W2:Y:S01]  /*5920*/  LDS.128 R12, [R2+0x1000] ;  /* 0x00100000020c7984 */ /* 0x000ea20000000c00 */
        /* <DEDUP_REMOVED lines=10> */
[----:B0-----:R0:W-:Y:S01]  /*59d0*/  @P1 STG.E.U16 desc[UR22][R64.64], R60 ;  /* 0x0000003c40001986 */ /* 0x0011e2000c101516 */
[----:B------:R-:W-:Y:S01]  /*59e0*/  ISETP.GE.AND P1, PT, R68, UR7, PT ;  /* 0x0000000744007c0c */ /* 0x000fe2000bf26270 */
[----:B------:R-:W-:-:S02]  /*59f0*/  IMAD.WIDE R68, R71, 0x2, R44 ;  /* 0x0000000247447825 */ /* 0x000fc400078e022c */
[----:B-1----:R1:W-:Y:S01]  /*5a00*/  @P4 STG.E.U16 desc[UR22][R66.64], R56 ;  /* 0x0000003842004986 */ /* 0x0023e2000c101516 */
[----:B------:R-:W-:Y:S02]  /*5a10*/  ISETP.LT.AND P4, PT, R0, UR6, !P3 ;  /* 0x0000000600007c0c */ /* 0x000fe4000df81270 */
[----:B------:R-:W-:Y:S02]  /*5a20*/  ISETP.LT.AND P3, PT, R133, UR6, !P3 ;  /* 0x0000000685007c0c */ /* 0x000fe4000df61270 */
[----:B0-----:R-:W-:Y:S01]  /*5a30*/  PRMT R65, R60, 0x7632, R65 ;  /* 0x000076323c417816 */ /* 0x001fe20000000041 */
[----:B------:R-:W-:Y:S01]  /*5a40*/  VIADD R60, R3, 0x7 ;  /* 0x00000007033c7836 */ /* 0x000fe20000000000 */
[----:B-1----:R-:W-:-:S03]  /*5a50*/  PRMT R67, R56, 0x7632, R67 ;  /* 0x0000763238437816 */ /* 0x002fc60000000043 */
[----:B------:R0:W-:Y:S01]  /*5a60*/  @P6 STG.E.U16 desc[UR22][R68.64], R65 ;  /* 0x0000004144006986 */ /* 0x0001e2000c101516 */
[----:B------:R-:W-:Y:S01]  /*5a70*/  ISETP.GE.AND P6, PT, R74, UR7, PT ;  /* 0x000000074a007c0c */ /* 0x000fe2000bfc6270 */
[----:B0-----:R-:W-:-:S04]  /*5a80*/  IMAD.WIDE R64, R71, 0x2, R46 ;  /* 0x0000000247407825 */ /* 0x001fc800078e022e */
[C-C-:B------:R-:W-:Y:S01]  /*5a90*/  IMAD.WIDE R70, R75.reuse, 0x2, R44.reuse ;  /* 0x000000024b467825 */ /* 0x140fe200078e022c */
[----:B------:R0:W-:Y:S01]  /*5aa0*/  @P5 STG.E.U16 desc[UR22][R64.64], R67 ;  /* 0x0000004340005986 */ /* 0x0001e2000c101516 */
[----:B------:R-:W-:Y:S02]  /*5ab0*/  ISETP.GE.AND P5, PT, R60, UR7, PT ;  /* 0x000000073c007c0c */ /* 0x000fe4000bfa6270 */
[----:B------:R-:W-:Y:S01]  /*5ac0*/  VIADD R75, R75, UR9 ;  /* 0x000000094b4b7c36 */ /* 0x000fe20008000000 */
[----:B------:R1:W-:Y:S01]  /*5ad0*/  @P4 STG.E.U16 desc[UR22][R70.64], R61 ;  /* 0x0000003d46004986 */ /* 0x0003e2000c101516 */
[C---:B------:R-:W-:Y:S01]  /*5ae0*/  ISETP.LT.AND P4, PT, R0.reuse, UR6, !P2 ;  /* 0x0000000600007c0c */ /* 0x040fe2000d781270 */
[----:B------:R-:W-:Y:S01]  /*5af0*/  VIADD R68, R3, 0x8 ;  /* 0x0000000803447836 */ /* 0x000fe20000000000 */
[----:B------:R-:W-:Y:S01]  /*5b00*/  ISETP.LT.AND P2, PT, R133, UR6, !P2 ;  /* 0x0000000685007c0c */ /* 0x000fe2000d741270 */
[----:B------:R2:W-:Y:S01]  /*5b10*/  @P3 STG.E.U16 desc[UR22][R72.64], R57 ;  /* 0x0000003948003986 */ /* 0x0005e2000c101516 */
[----:B------:R-:W-:Y:S01]  /*5b20*/  ISETP.LT.AND P3, PT, R0, UR6, !P0 ;  /* 0x0000000600007c0c */ /* 0x000fe2000c761270 */
[----:B------:R-:W-:Y:S01]  /*5b30*/  VIADD R69, R75, UR9 ;  /* 0x000000094b457c36 */ /* 0x000fe20008000000 */
[----:B------:R-:W-:Y:S01]  /*5b40*/  ISETP.LT.AND P0, PT, R133, UR6, !P0 ;  /* 0x0000000685007c0c */ /* 0x000fe2000c701270 */
[----:B0-----:R-:W-:Y:S01]  /*5b50*/  IMAD.WIDE R64, R75, 0x2, R44 ;  /* 0x000000024b407825 */ /* 0x001fe200078e022c */
[----:B-1----:R-:W-:-:S03]  /*5b60*/  PRMT R71, R61, 0x7632, R71 ;  /* 0x000076323d477816 */ /* 0x002fc60000000047 */
[----:B------:R-:W-:Y:S01]  /*5b70*/  IMAD.WIDE R60, R69, 0x2, R44 ;  /* 0x00000002453c7825 */ /* 0x000fe200078e022c */
[----:B--2---:R-:W-:-:S03]  /*5b80*/  PRMT R73, R57, 0x7632, R73 ;  /* 0x0000763239497816 */ /* 0x004fc60000000049 */
[--C-:B------:R-:W-:Y:S02]  /*5b90*/  IMAD.WIDE R56, R75, 0x2, R46.reuse ;  /* 0x000000024b387825 */ /* 0x100fe400078e022e */
[----:B------:R0:W-:Y:S01]  /*5ba0*/  @P3 STG.E.U16 desc[UR22][R64.64], R71 ;  /* 0x0000004740003986 */ /* 0x0001e2000c101516 */
[----:B------:R-:W-:Y:S01]  /*5bb0*/  ISETP.GE.AND P3, PT, R68, UR7, PT ;  /* 0x0000000744007c0c */ /* 0x000fe2000bf66270 */
[C---:B------:R-:W-:Y:S02]  /*5bc0*/  IMAD.WIDE R66, R69.reuse, 0x2, R46 ;  /* 0x0000000245427825 */ /* 0x040fe400078e022e */
[----:B------:R1:W-:Y:S01]  /*5bd0*/  @P0 STG.E.U16 desc[UR22][R56.64], R73 ;  /* 0x0000004938000986 */ /* 0x0003e2000c101516 */
[C---:B------:R-:W-:Y:S01]  /*5be0*/  ISETP.LT.AND P0, PT, R0.reuse, UR6, !P6 ;  /* 0x0000000600007c0c */ /* 0x040fe2000f701270 */
[----:B------:R-:W-:Y:S02]  /*5bf0*/  VIADD R69, R69, UR9 ;  /* 0x0000000945457c36 */ /* 0x000fe40008000000 */
[----:B------:R2:W-:Y:S01]  /*5c00*/  @P4 STG.E.U16 desc[UR22][R60.64], R62 ;  /* 0x0000003e3c004986 */ /* 0x0005e2000c101516 */
[----:B------:R-:W-:Y:S01]  /*5c10*/  ISETP.LT.AND P4, PT, R0, UR6, !P1 ;  /* 0x0000000600007c0c */ /* 0x000fe2000cf81270 */
[----:B------:R-:W-:Y:S01]  /*5c20*/  VIADD R68, R3, 0x9 ;  /* 0x0000000903447836 */ /* 0x000fe20000000000 */
[----:B------:R-:W-:Y:S01]  /*5c30*/  ISETP.LT.AND P1, PT, R133, UR6, !P1 ;  /* 0x0000000685007c0c */ /* 0x000fe2000cf21270 */
[----:B------:R3:W-:Y:S01]  /*5c40*/  @P2 STG.E.U16 desc[UR22][R66.64], R58 ;  /* 0x0000003a42002986 */ /* 0x0007e2000c101516 */
[----:B0-----:R-:W-:Y:S01]  /*5c50*/  PRMT R65, R62, 0x7632, R65 ;  /* 0x000076323e417816 */ /* 0x001fe20000000041 */
[----:B------:R-:W-:Y:S01]  /*5c60*/  VIADD R64, R3, 0xa ;  /* 0x0000000a03407836 */ /* 0x000fe20000000000 */
[----:B------:R-:W-:Y:S01]  /*5c70*/  ISETP.LT.AND P6, PT, R133, UR6, !P6 ;  /* 0x0000000685007c0c */ /* 0x000fe2000f7c1270 */
[----:B-1----:R-:W-:Y:S01]  /*5c80*/  IMAD.WIDE R56, R69, 0x2, R44 ;  /* 0x0000000245387825 */ /* 0x002fe200078e022c */
[----:B------:R-:W-:-:S03]  /*5c90*/  ISETP.GE.AND P2, PT, R68, UR7, PT ;  /* 0x0000000744007c0c */ /* 0x000fc6000bf46270 */
[C---:B--2---:R-:W-:Y:S02]  /*5ca0*/  IMAD.WIDE R60, R69.reuse, 0x2, R46 ;  /* 0x00000002453c7825 */ /* 0x044fe400078e022e */
[----:B------:R0:W-:Y:S01]  /*5cb0*/  @P4 STG.E.U16 desc[UR22][R56.64], R65 ;  /* 0x0000004138004986 */ /* 0x0001e2000c101516 */
[----:B------:R-:W-:Y:S01]  /*5cc0*/  ISETP.GE.AND P4, PT, R64, UR7, PT ;  /* 0x0000000740007c0c */ /* 0x000fe2000bf86270 */
[----:B------:R-:W-:Y:S01]  /*5cd0*/  VIADD R71, R69, UR9 ;  /* 0x0000000945477c36 */ /* 0x000fe20008000000 */
[----:B---3--:R-:W-:Y:S01]  /*5ce0*/  PRMT R67, R58, 0x7632, R67 ;  /* 0x000076323a437816 */ /* 0x008fe20000000043 */
[----:B------:R-:W-:-:S04]  /*5cf0*/  VIADD R58, R3, 0xb ;  /* 0x0000000b033a7836 */ /* 0x000fc80000000000 */
[----:B------:R1:W-:Y:S01]  /*5d00*/  @P1 STG.E.U16 desc[UR22][R60.64], R67 ;  /* 0x000000433c001986 */ /* 0x0003e2000c101516 */
[----:B------:R-:W-:Y:S02]  /*5d10*/  ISETP.LT.AND P1, PT, R0, UR6, !P5 ;  /* 0x0000000600007c0c */ /* 0x000fe4000ef21270 */
[----:B------:R-:W-:Y:S01]  /*5d20*/  ISETP.LT.AND P5, PT, R133, UR6, !P5 ;  /* 0x0000000685007c0c */ /* 0x000fe2000efa1270 */
[----:B0-----:R-:W-:-:S05]  /*5d30*/  IMAD.WIDE R64, R71, 0x2, R44 ;  /* 0x0000000247407825 */ /* 0x001fca00078e022c */
[----:B------:R0:W-:Y:S01]  /*5d40*/  @P0 STG.E.U16 desc[UR22][R64.64], R63 ;  /* 0x0000003f40000986 */ /* 0x0001e2000c101516 */
[----:B------:R-:W-:Y:S01]  /*5d50*/  ISETP.GE.AND P0, PT, R58, UR7, PT ;  /* 0x000000073a007c0c */ /* 0x000fe2000bf06270 */
[----:B-1----:R-:W-:Y:S01]  /*5d60*/  IMAD.WIDE R66, R71, 0x2, R46 ;  /* 0x0000000247427825 */ /* 0x002fe200078e022e */
[----:B------:R-:W-:-:S03]  /*5d70*/  PRMT R61, R63, 0x7632, R61 ;  /* 0x000076323f3d7816 */ /* 0x000fc6000000003d */
[----:B------:R-:W-:Y:S01]  /*5d80*/  VIADD R71, R71, UR9 ;  /* 0x0000000947477c36 */ /* 0x000fe20008000000 */
[----:B------:R1:W-:Y:S01]  /*5d90*/  @P6 STG.E.U16 desc[UR22][R66.64], R59 ;  /* 0x0000003b42006986 */ /* 0x0003e2000c101516 */
[----:B------:R-:W-:Y:S02]  /*5da0*/  ISETP.LT.AND P6, PT, R0, UR6, !P3 ;  /* 0x0000000600007c0c */ /* 0x000fe4000dfc1270 */
[----:B------:R-:W-:Y:S01]  /*5db0*/  IMAD.WIDE R56, R71, 0x2, R44 ;  /* 0x0000000247387825 */ /* 0x000fe200078e022c */
[----:B------:R-:W-:-:S03]  /*5dc0*/  ISETP.LT.AND P3, PT, R133, UR6, !P3 ;  /* 0x0000000685007c0c */ /* 0x000fc6000df61270 */
[----:B------:R-:W-:Y:S01]  /*5dd0*/  VIADD R69, R71, UR9 ;  /* 0x0000000947457c36 */ /* 0x000fe20008000000 */
[----:B------:R2:W-:Y:S01]  /*5de0*/  @P1 STG.E.U16 desc[UR22][R56.64], R61 ;  /* 0x0000003d38001986 */ /* 0x0005e2000c101516 */
[----:B0-----:R-:W-:Y:S02]  /*5df0*/  VIADD R65, R3, 0xc ;  /* 0x0000000c03417836 */ /* 0x001fe40000000000 */
[----:B------:R-:W-:Y:S01]  /*5e00*/  IMAD.WIDE R62, R69, 0x2, R46 ;  /* 0x00000002453e7825 */ /* 0x000fe200078e022e */
[----:B-1----:R-:W-:Y:S02]  /*5e10*/  PRMT R67, R59, 0x7632, R67 ;  /* 0x000076323b437816 */ /* 0x002fe40000000043 */
[----:B------:R-:W-:Y:S01]  /*5e20*/  ISETP.GE.AND P1, PT, R65, UR7, PT ;  /* 0x0000000741007c0c */ /* 0x000fe2000bf26270 */
[----:B------:R-:W-:Y:S01]  /*5e30*/  IMAD.WIDE R58, R69, 0x2, R44 ;  /* 0x00000002453a7825 */ /* 0x000fe200078e022c */
[----:B----4-:R-:W-:-:S03]  /*5e40*/  PRMT R66, R48, 0x7632, R66 ;  /* 0x0000763230427816 */ /* 0x010fc60000000042 */
[----:B------:R-:W-:Y:S02]  /*5e50*/  VIADD R64, R3, 0xd ;  /* 0x0000000d03407836 */ /* 0x000fe40000000000 */
[----:B--2---:R-:W-:-:S04]  /*5e60*/  IMAD.WIDE R60, R71, 0x2, R46 ;  /* 0x00000002473c7825 */ /* 0x004fc800078e022e */
[----:B------:R-:W-:Y:S01]  /*5e70*/  VIADD R69, R69, UR9 ;  /* 0x0000000945457c36 */ /* 0x000fe20008000000 */
[----:B------:R0:W-:Y:S01]  /*5e80*/  @P5 STG.E.U16 desc[UR22][R60.64], R67 ;  /* 0x000000433c005986 */ /* 0x0001e2000c101516 */
[----:B------:R-:W-:Y:S02]  /*5e90*/  ISETP.GE.AND P5, PT, R64, UR7, PT ;  /* 0x0000000740007c0c */ /* 0x000fe4000bfa6270 */
[C---:B------:R-:W-:Y:S01]  /*5ea0*/  VIADD R65, R69.reuse, UR9 ;  /* 0x0000000945417c36 */ /* 0x040fe20008000000 */
[----:B------:R1:W-:Y:S01]  /*5eb0*/  @P6 STG.E.U16 desc[UR22][R58.64], R52 ;  /* 0x000000343a006986 */ /* 0x0003e2000c101516 */
[C---:B------:R-:W-:Y:S01]  /*5ec0*/  ISETP.LT.AND P6, PT, R0.reuse, UR6, !P4 ;  /* 0x0000000600007c0c */ /* 0x040fe2000e7c1270 */
[----:B------:R-:W-:Y:S01]  /*5ed0*/  IMAD.WIDE R56, R69, 0x2, R44 ;  /* 0x0000000245387825 */ /* 0x000fe200078e022c */
[----:B------:R-:W-:Y:S01]  /*5ee0*/  ISETP.LT.AND P4, PT, R133, UR6, !P4 ;  /* 0x0000000685007c0c */ /* 0x000fe2000e781270 */
[----:B------:R2:W-:Y:S01]  /*5ef0*/  @P3 STG.E.U16 desc[UR22][R62.64], R48 ;  /* 0x000000303e003986 */ /* 0x0005e2000c101516 */
[----:B------:R-:W-:-:S02]  /*5f00*/  ISETP.LT.AND P3, PT, R0, UR6, !P2 ;  /* 0x0000000600007c0c */ /* 0x000fc4000d761270 */
[----:B------:R-:W-:Y:S01]  /*5f10*/  ISETP.LT.AND P2, PT, R133, UR6, !P2 ;  /* 0x0000000685007c0c */ /* 0x000fe2000d741270 */
[----:B0-----:R-:W-:Y:S01]  /*5f20*/  IMAD.WIDE R60, R65, 0x2, R44 ;  /* 0x00000002413c7825 */ /* 0x001fe200078e022c */
[----:B------:R-:W-:-:S03]  /*5f30*/  PRMT R64, R52, 0x7632, R64 ;  /* 0x0000763234407816 */ /* 0x000fc60000000040 */
[----:B-1----:R-:W-:-:S04]  /*5f40*/  IMAD.WIDE R58, R69, 0x2, R46 ;  /* 0x00000002453a7825 */ /* 0x002fc800078e022e */
[----:B--2---:R-:W-:Y:S02]  /*5f50*/  IMAD.WIDE R62, R65, 0x2, R46 ;  /* 0x00000002413e7825 */ /* 0x004fe400078e022e */
[----:B------:R0:W-:Y:S02]  /*5f60*/  @P3 STG.E.U16 desc[UR22][R56.64], R64 ;  /* 0x0000004038003986 */ /* 0x0001e4000c101516 */
[----:B------:R-:W-:Y:S02]  /*5f70*/  VIADD R52, R3, 0xe ;  /* 0x0000000e03347836 */ /* 0x000fe40000000000 */
[----:B------:R1:W-:Y:S01]  /*5f80*/  @P2 STG.E.U16 desc[UR22][R58.64], R66 ;  /* 0x000000423a002986 */ /* 0x0003e2000c101516 */
[----:B------:R-:W-:Y:S02]  /*5f90*/  VIADD R65, R65, UR9 ;  /* 0x0000000941417c36 */ /* 0x000fe40008000000 */
[----:B------:R-:W-:Y:S01]  /*5fa0*/  ISETP.GE.AND P3, PT, R52, UR7, PT ;  /* 0x0000000734007c0c */ /* 0x000fe2000bf66270 */
[----:B------:R2:W-:Y:S01]  /*5fb0*/  @P6 STG.E.U16 desc[UR22][R60.64], R53 ;  /* 0x000000353c006986 */ /* 0x0005e2000c101516 */
[C---:B------:R-:W-:Y:S01]  /*5fc0*/  ISETP.LT.AND P6, PT, R0.reuse, UR6, !P1 ;  /* 0x0000000600007c0c */ /* 0x040fe2000cfc1270 */
[----:B------:R-:W-:Y:S01]  /*5fd0*/  VIADD R67, R65, UR9 ;  /* 0x0000000941437c36 */ /* 0x000fe20008000000 */
[----:B------:R-:W-:Y:S01]  /*5fe0*/  ISETP.LT.AND P1, PT, R133, UR6, !P1 ;  /* 0x0000000685007c0c */ /* 0x000fe2000cf21270 */
[----:B------:R3:W-:Y:S01]  /*5ff0*/  @P4 STG.E.U16 desc[UR22][R62.64], R49 ;  /* 0x000000313e004986 */ /* 0x0007e2000c101516 */
[----:B------:R-:W-:Y:S01]  /*6000*/  ISETP.LT.AND P4, PT, R0, UR6, !P0 ;  /* 0x0000000600007c0c */ /* 0x000fe2000c781270 */
[----:B0-----:R-:W-:Y:S01]  /*6010*/  VIADD R56, R3, 0xf ;  /* 0x0000000f03387836 */ /* 0x001fe20000000000 */
[----:B------:R-:W-:Y:S01]  /*6020*/  ISETP.LT.AND P0, PT, R133, UR6, !P0 ;  /* 0x0000000685007c0c */ /* 0x000fe2000c701270 */
[----:B------:R-:W-:Y:S01]  /*6030*/  VIADD R64, R3, 0x10 ;  /* 0x0000001003407836 */ /* 0x000fe20000000000 */
[----:B-1----:R-:W-:-:S02]  /*6040*/  PRMT R59, R53, 0x7632, R59 ;  /* 0x00007632353b7816 */ /* 0x002fc4000000003b */
[----:B------:R-:W-:Y:S01]  /*6050*/  ISETP.GE.AND P2, PT, R56, UR7, PT ;  /* 0x0000000738007c0c */ /* 0x000fe2000bf46270 */
[----:B--2---:R-:W-:Y:S01]  /*6060*/  IMAD.WIDE R52, R65, 0x2, R44 ;  /* 0x0000000241347825 */ /* 0x004fe200078e022c */
[----:B------:R-:W-:-:S03]  /*6070*/  PRMT R61, R49, 0x7632, R61 ;  /* 0x00007632313d7816 */ /* 0x000fc6000000003d */
[----:B---3--:R-:W-:Y:S02]  /*6080*/  IMAD.WIDE R48, R65, 0x2, R46 ;  /* 0x0000000241307825 */ /* 0x008fe400078e022e */
[----:B------:R0:W-:Y:S01]  /*6090*/  @P4 STG.E.U16 desc[UR22][R52.64], R59 ;  /* 0x0000003b34004986 */ /* 0x0001e2000c101516 */
[----:B------:R-:W-:Y:S01]  /*60a0*/  ISETP.GE.AND P4, PT, R64, UR7, PT ;  /* 0x0000000740007c0c */ /* 0x000fe2000bf86270 */
[----:B------:R-:W-:Y:S02]  /*60b0*/  IMAD.WIDE R56, R67, 0x2, R44 ;  /* 0x0000000243387825 */ /* 0x000fe400078e022c */
[----:B------:R-:W-:Y:S01]  /*60c0*/  @P0 STG.E.U16 desc[UR22][R48.64], R61 ;  /* 0x0000003d30000986 */ /* 0x000fe2000c101516 */
[----:B------:R-:W-:Y:S01]  /*60d0*/  ISETP.LT.AND P0, PT, R0, UR6, !P5 ;  /* 0x0000000600007c0c */ /* 0x000fe2000ef01270 */
[----:B------:R-:W-:Y:S01]  /*60e0*/  VIADD R60, R3, 0x11 ;  /* 0x00000011033c7836 */ /* 0x000fe20000000000 */
[----:B------:R-:W-:Y:S01]  /*60f0*/  ISETP.LT.AND P5, PT, R133, UR6, !P5 ;  /* 0x0000000685007c0c */ /* 0x000fe2000efa1270 */
[----:B------:R1:W-:Y:S03]  /*6100*/  @P6 STG.E.U16 desc[UR22][R56.64], R54 ;  /* 0x0000003638006986 */ /* 0x0003e6000c101516 */
[----:B------:R-:W-:Y:S01]  /*6110*/  ISETP.GE.AND P6, PT, R60, UR7, PT ;  /* 0x000000073c007c0c */ /* 0x000fe2000bfc6270 */
[----:B0-----:R-:W-:-:S04]  /*6120*/  IMAD.WIDE R58, R67, 0x2, R46 ;  /* 0x00000002433a7825 */ /* 0x001fc800078e022e */
[----:B------:R-:W-:Y:S01]  /*6130*/  VIADD R67, R67, UR9 ;  /* 0x0000000943437c36 */ /* 0x000fe20008000000 */
[----:B------:R0:W-:Y:S01]  /*6140*/  @P1 STG.E.U16 desc[UR22][R58.64], R50 ;  /* 0x000000323a001986 */ /* 0x0001e2000c101516 */
[----:B------:R-:W-:Y:S01]  /*6150*/  ISETP.LT.AND P1, PT, R0, UR6, !P3 ;  /* 0x0000000600007c0c */ /* 0x000fe2000df21270 */
[----:B------:R-:W-:Y:S01]  /*6160*/  VIADD R60, R3, 0x12 ;  /* 0x00000012033c7836 */ /* 0x000fe20000000000 */
[----:B-1----:R-:W-:Y:S01]  /*6170*/  PRMT R57, R54, 0x7632, R57 ;  /* 0x0000763236397816 */ /* 0x002fe20000000039 */
[----:B------:R-:W-:Y:S01]  /*6180*/  IMAD.WIDE R48, R67, 0x2, R44 ;  /* 0x0000000243307825 */ /* 0x000fe200078e022c */
[----:B------:R-:W-:-:S03]  /*6190*/  ISETP.LT.AND P3, PT, R133, UR6, !P3 ;  /* 0x0000000685007c0c */ /* 0x000fc6000df61270 */
[C---:B------:R-:W-:Y:S01]  /*61a0*/  IMAD.WIDE R52, R67.reuse, 0x2, R46 ;  /* 0x0000000243347825 */ /* 0x040fe200078e022e */
[----:B------:R1:W-:Y:S01]  /*61b0*/  @P0 STG.E.U16 desc[UR22][R48.64], R57 ;  /* 0x0000003930000986 */ /* 0x0003e2000c101516 */
[----:B------:R-:W-:Y:S02]  /*61c0*/  ISETP.GE.AND P0, PT, R60, UR7, PT ;  /* 0x000000073c007c0c */ /* 0x000fe4000bf06270 */
[----:B0-----:R-:W-:Y:S01]  /*61d0*/  PRMT R59, R50, 0x7632, R59 ;  /* 0x00007632323b7816 */ /* 0x001fe2000000003b */
[----:B------:R-:W-:Y:S01]  /*61e0*/  VIADD R67, R67, UR9 ;  /* 0x0000000943437c36 */ /* 0x000fe20008000000 */
[----:B------:R-:W-:Y:S01]  /*61f0*/  PRMT R60, R55, 0x7632, R60 ;  /* 0x00007632373c7816 */ /* 0x000fe2000000003c */
[----:B------:R-:W-:Y:S02]  /*6200*/  VIADD R50, R3, 0x13 ;  /* 0x0000001303327836 */ /* 0x000fe40000000000 */
[----:B------:R0:W-:Y:S01]  /*6210*/  @P5 STG.E.U16 desc[UR22][R52.64], R59 ;  /* 0x0000003b34005986 */ /* 0x0001e2000c101516 */
[----:B------:R-:W-:-:S02]  /*6220*/  ISETP.LT.AND P5, PT, R0, UR6, !P2 ;  /* 0x0000000600007c0c */ /* 0x000fc4000d7a1270 */
[----:B------:R-:W-:Y:S01]  /*6230*/  ISETP.LT.AND P2, PT, R133, UR6, !P2 ;  /* 0x0000000685007c0c */ /* 0x000fe2000d741270 */
[----:B-1----:R-:W-:-:S05]  /*6240*/  IMAD.WIDE R56, R67, 0x2, R44 ;  /* 0x0000000243387825 */ /* 0x002fca00078e022c */
[----:B------:R-:W-:Y:S01]  /*6250*/  @P1 STG.E.U16 desc[UR22][R56.64], R55 ;  /* 0x0000003738001986 */ /* 0x000fe2000c101516 */
[----:B------:R-:W-:Y:S01]  /*6260*/  ISETP.GE.AND P1, PT, R50, UR7, PT ;  /* 0x0000000732007c0c */ /* 0x000fe2000bf26270 */
[----:B------:R-:W-:Y:S02]  /*6270*/  VIADD R50, R3, 0x14 ;  /* 0x0000001403327836 */ /* 0x000fe40000000000 */
[----:B0-----:R-:W-:-:S04]  /*6280*/  IMAD.WIDE R58, R67, 0x2, R46 ;  /* 0x00000002433a7825 */ /* 0x001fc800078e022e */
[----:B------:R-:W-:Y:S01]  /*6290*/  VIADD R67, R67, UR9 ;  /* 0x0000000943437c36 */ /* 0x000fe20008000000 */
[----:B------:R0:W-:Y:S01]  /*62a0*/  @P3 STG.E.U16 desc[UR22][R58.64], R51 ;  /* 0x000000333a003986 */ /* 0x0001e2000c101516 */
[----:B------:R-:W-:Y:S02]  /*62b0*/  ISETP.LT.AND P3, PT, R0, UR6, !P4 ;  /* 0x0000000600007c0c */ /* 0x000fe4000e761270 */
[----:B------:R-:W-:Y:S01]  /*62c0*/  IMAD.WIDE R48, R67, 0x2, R44 ;  /* 0x0000000243307825 */ /* 0x000fe200078e022c */
[----:B------:R-:W-:-:S03]  /*62d0*/  ISETP.LT.AND P4, PT, R133, UR6, !P4 ;  /* 0x0000000685007c0c */ /* 0x000fc6000e781270 */
[C---:B------:R-:W-:Y:S01]  /*62e0*/  IMAD.WIDE R52, R67.reuse, 0x2, R46 ;  /* 0x0000000243347825 */ /* 0x040fe200078e022e */
[----:B------:R1:W-:Y:S01]  /*62f0*/  @P5 STG.E.U16 desc[UR22][R48.64], R60 ;  /* 0x0000003c30005986 */ /* 0x0003e2000c101516 */
[----:B------:R-:W-:Y:S02]  /*6300*/  ISETP.LT.AND P5, PT, R0, UR6, !P6 ;  /* 0x0000000600007c0c */ /* 0x000fe4000f7a1270 */
[----:B------:R-:W-:Y:S01]  /*6310*/  VIADD R67, R67, UR9 ;  /* 0x0000000943437c36 */ /* 0x000fe20008000000 */
[----:B0-----:R-:W-:Y:S01]  /*6320*/  PRMT R59, R51, 0x7632, R59 ;  /* 0x00007632333b7816 */ /* 0x001fe2000000003b */
[----:B------:R-:W-:Y:S01]  /*6330*/  VIADD R56, R3, 0x15 ;  /* 0x0000001503387836 */ /* 0x000fe20000000000 */
[----:B------:R-:W-:Y:S01]  /*6340*/  ISETP.LT.AND P6, PT, R133, UR6, !P6 ;  /* 0x0000000685007c0c */ /* 0x000fe2000f7c1270 */
[C---:B------:R-:W-:Y:S02]  /*6350*/  IMAD.WIDE R54, R67.reuse, 0x2, R44 ;  /* 0x0000000243367825 */ /* 0x040fe400078e022c */
[----:B------:R0:W-:Y:S01]  /*6360*/  @P2 STG.E.U16 desc[UR22][R52.64], R59 ;  /* 0x0000003b34002986 */ /* 0x0001e2000c101516 */
[----:B------:R-:W-:Y:S01]  /*6370*/  ISETP.GE.AND P2, PT, R50, UR7, PT ;  /* 0x0000000732007c0c */ /* 0x000fe2000bf46270 */
[----:B------:R-:W-:-:S02]  /*6380*/  IMAD.WIDE R50, R67, 0x2, R46 ;  /* 0x0000000243327825 */ /* 0x000fc400078e022e */
[----:B------:R2:W-:Y:S01]  /*6390*/  @P3 STG.E.U16 desc[UR22][R54.64], R40 ;  /* 0x0000002836003986 */ /* 0x0005e2000c101516 */
[----:B------:R-:W-:Y:S01]  /*63a0*/  ISETP.GE.AND P3, PT, R56, UR7, PT ;  /* 0x0000000738007c0c */ /* 0x000fe2000bf66270 */
[----:B------:R-:W-:Y:S02]  /*63b0*/  VIADD R57, R67, UR9 ;  /* 0x0000000943397c36 */ /* 0x000fe40008000000 */
[----:B------:R-:W-:Y:S01]  /*63c0*/  @P4 STG.E.U16 desc[UR22][R50.64], R36 ;  /* 0x0000002432004986 */ /* 0x000fe2000c101516 */
[----:B------:R-:W-:Y:S01]  /*63d0*/  ISETP.LT.AND P4, PT, R0, UR6, !P0 ;  /* 0x0000000600007c0c */ /* 0x000fe2000c781270 */
[----:B-1----:R-:W-:Y:S01]  /*63e0*/  IMAD.WIDE R48, R57, 0x2, R44 ;  /* 0x0000000239307825 */ /* 0x002fe200078e022c */
[----:B------:R-:W-:Y:S02]  /*63f0*/  ISETP.LT.AND P0, PT, R133, UR6, !P0 ;  /* 0x0000000685007c0c */ /* 0x000fe4000c701270 */
[----:B0-----:R-:W-:Y:S01]  /*6400*/  PRMT R53, R40, 0x7632, R53 ;  /* 0x0000763228357816 */ /* 0x001fe20000000035 */
[----:B------:R-:W-:-:S02]  /*6410*/  VIADD R59, R57, UR9 ;  /* 0x00000009393b7c36 */ /* 0x000fc40008000000 */
[----:B--2---:R-:W-:Y:S02]  /*6420*/  VIADD R40, R3, 0x17 ;  /* 0x0000001703287836 */ /* 0x004fe40000000000 */
[----:B------:R0:W-:Y:S01]  /*6430*/  @P5 STG.E.U16 desc[UR22][R48.64], R53 ;  /* 0x0000003530005986 */ /* 0x0001e2000c101516 */
[----:B------:R-:W-:-:S04]  /*6440*/  IMAD.WIDE R54, R59, 0x2, R44 ;  /* 0x000000023b367825 */ /* 0x000fc800078e022c */
[----:B------:R-:W-:-:S05]  /*6450*/  VIADD R58, R3, 0x16 ;  /* 0x00000016033a7836 */ /* 0x000fca0000000000 */
[----:B------:R-:W-:Y:S02]  /*6460*/  ISETP.GE.AND P5, PT, R58, UR7, PT ;  /* 0x000000073a007c0c */ /* 0x000fe4000bfa6270 */
[----:B0-----:R-:W-:Y:S01]  /*6470*/  PRMT R49, R36, 0x7632, R49 ;  /* 0x0000763224317816 */ /* 0x001fe20000000031 */
[----:B------:R-:W-:-:S04]  /*6480*/  IMAD.WIDE R52, R57, 0x2, R46 ;  /* 0x0000000239347825 */ /* 0x000fc800078e022e */
[C---:B------:R-:W-:Y:S01]  /*6490*/  IMAD.WIDE R56, R59.reuse, 0x2, R46 ;  /* 0x000000023b387825 */ /* 0x040fe200078e022e */
[----:B------:R0:W-:Y:S01]  /*64a0*/  @P6 STG.E.U16 desc[UR22][R52.64], R49 ;  /* 0x0000003134006986 */ /* 0x0001e2000c101516 */
[----:B------:R-:W-:Y:S02]  /*64b0*/  ISETP.GE.AND P6, PT, R40, UR7, PT ;  /* 0x0000000728007c0c */ /* 0x000fe4000bfc6270 */
[----:B------:R-:W-:Y:S01]  /*64c0*/  VIADD R59, R59, UR9 ;  /* 0x000000093b3b7c36 */ /* 0x000fe20008000000 */
[----:B------:R1:W-:Y:S01]  /*64d0*/  @P4 STG.E.U16 desc[UR22][R54.64], R41 ;  /* 0x0000002936004986 */ /* 0x0003e2000c101516 */
[C---:B------:R-:W-:Y:S02]  /*64e0*/  ISETP.LT.AND P4, PT, R0.reuse, UR6, !P2 ;  /* 0x0000000600007c0c */ /* 0x040fe4000d781270 */
[----:B------:R-:W-:Y:S01]  /*64f0*/  VIADD R61, R59, UR9 ;  /* 0x000000093b3d7c36 */ /* 0x000fe20008000000 */
[----:B------:R2:W-:Y:S01]  /*6500*/  @P0 STG.E.U16 desc[UR22][R56.64], R37 ;  /* 0x0000002538000986 */ /* 0x0005e2000c101516 */
[----:B------:R-:W-:-:S02]  /*6510*/  ISETP.LT.AND P0, PT, R0, UR6, !P1 ;  /* 0x0000000600007c0c */ /* 0x000fc4000cf01270 */
[----:B------:R-:W-:Y:S01]  /*6520*/  ISETP.LT.AND P1, PT, R133, UR6, !P1 ;  /* 0x0000000685007c0c */ /* 0x000fe2000cf21270 */
[----:B0-----:R-:W-:Y:S01]  /*6530*/  IMAD.WIDE R48, R59, 0x2, R44 ;  /* 0x000000023b307825 */ /* 0x001fe200078e022c */
[----:B------:R-:W-:Y:S02]  /*6540*/  PRMT R53, R41, 0x7632, R53 ;  /* 0x0000763229357816 */ /* 0x000fe40000000035 */
[----:B------:R-:W-:Y:S01]  /*6550*/  ISETP.LT.AND P2, PT, R133, UR6, !P2 ;  /* 0x0000000685007c0c */ /* 0x000fe2000d741270 */
[----:B-1----:R-:W-:Y:S01]  /*6560*/  IMAD.WIDE R40, R61, 0x2, R44 ;  /* 0x000000023d287825 */ /* 0x002fe200078e022c */
[----:B------:R-:W-:-:S03]  /*6570*/  PRMT R55, R37, 0x7632, R55 ;  /* 0x0000763225377816 */ /* 0x000fc60000000037 */
[--C-:B--2---:R-:W-:Y:S02]  /*6580*/  IMAD.WIDE R36, R59, 0x2, R46.reuse ;  /* 0x000000023b247825 */ /* 0x104fe400078e022e */
[----:B------:R0:W-:Y:S02]  /*6590*/  @P0 STG.E.U16 desc[UR22][R48.64], R53 ;  /* 0x0000003530000986 */ /* 0x0001e4000c101516 */
[C---:B------:R-:W-:Y:S02]  /*65a0*/  IMAD.WIDE R50, R61.reuse, 0x2, R46 ;  /* 0x000000023d327825 */ /* 0x040fe400078e022e */
[----:B------:R1:W-:Y:S02]  /*65b0*/  @P1 STG.E.U16 desc[UR22][R36.64], R55 ;  /* 0x0000003724001986 */ /* 0x0003e4000c101516 */
[----:B------:R-:W-:Y:S02]  /*65c0*/  VIADD R61, R61, UR9 ;  /* 0x000000093d3d7c36 */ /* 0x000fe40008000000 */
[----:B------:R2:W-:Y:S01]  /*65d0*/  @P4 STG.E.U16 desc[UR22][R40.64], R42 ;  /* 0x0000002a28004986 */ /* 0x0005e2000c101516 */
[C---:B------:R-:W-:Y:S01]  /*65e0*/  ISETP.LT.AND P4, PT, R0.reuse, UR6, !P3 ;  /* 0x0000000600007c0c */ /* 0x040fe2000df81270 */
[----:B------:R-:W-:Y:S01]  /*65f0*/  VIADD R52, R3, 0x18 ;  /* 0x0000001803347836 */ /* 0x000fe20000000000 */
[----:B------:R-:W-:Y:S01]  /*6600*/  ISETP.LT.AND P3, PT, R133, UR6, !P3 ;  /* 0x0000000685007c0c */ /* 0x000fe2000df61270 */
[----:B------:R3:W-:Y:S01]  /*6610*/  @P2 STG.E.U16 desc[UR22][R50.64], R38 ;  /* 0x0000002632002986 */ /* 0x0007e2000c101516 */
[----:B------:R-:W-:Y:S01]  /*6620*/  ISETP.LT.AND P2, PT, R0, UR6, !P5 ;  /* 0x0000000600007c0c */ /* 0x000fe2000ef41270 */
[----:B0-----:R-:W-:Y:S01]  /*6630*/  VIADD R48, R3, 0x1a ;  /* 0x0000001a03307836 */ /* 0x001fe20000000000 */
[----:B------:R-:W-:Y:S01]  /*6640*/  PRMT R49, R42, 0x7632, R49 ;  /* 0x000076322a317816 */ /* 0x000fe20000000031 */
[----:B-1----:R-:W-:Y:S01]  /*6650*/  IMAD.WIDE R36, R61, 0x2, R44 ;  /* 0x000000023d247825 */ /* 0x002fe200078e022c */
[----:B------:R-:W-:-:S02]  /*6660*/  ISETP.LT.AND P5, PT, R133, UR6, !P5 ;  /* 0x0000000685007c0c */ /* 0x000fc4000efa1270 */
[----:B------:R-:W-:Y:S01]  /*6670*/  ISETP.GE.AND P0, PT, R52, UR7, PT ;  /* 0x0000000734007c0c */ /* 0x000fe2000bf06270 */
[C---:B--2---:R-:W-:Y:S02]  /*6680*/  IMAD.WIDE R40, R61.reuse, 0x2, R46 ;  /* 0x000000023d287825 */ /* 0x044fe400078e022e */
[----:B------:R0:W-:Y:S01]  /*6690*/  @P4 STG.E.U16 desc[UR22][R36.64], R49 ;  /* 0x0000003124004986 */ /* 0x0001e2000c101516 */
[----:B------:R-:W-:Y:S01]  /*66a0*/  ISETP.GE.AND P4, PT, R48, UR7, PT ;  /* 0x0000000730007c0c */ /* 0x000fe2000bf86270 */
[----:B------:R-:W-:Y:S01]  /*66b0*/  VIADD R53, R61, UR9 ;  /* 0x000000093d357c36 */ /* 0x000fe20008000000 */
[----:B---3--:R-:W-:Y:S01]  /*66c0*/  PRMT R51, R38, 0x7632, R51 ;  /* 0x0000763226337816 */ /* 0x008fe20000000033 */
[C---:B------:R-:W-:Y:S02]  /*66d0*/  VIADD R38, R3.reuse, 0x1b ;  /* 0x0000001b03267836 */ /* 0x040fe40000000000 */
[----:B------:R-:W-:Y:S02]  /*66e0*/  VIADD R52, R3, 0x19 ;  /* 0x0000001903347836 */ /* 0x000fe40000000000 */
[----:B------:R1:W-:Y:S01]  /*66f0*/  @P3 STG.E.U16 desc[UR22][R40.64], R51 ;  /* 0x0000003328003986 */ /* 0x0003e2000c101516 */
[----:B------:R-:W-:-:S02]  /*6700*/  ISETP.LT.AND P3, PT, R0, UR6, !P6 ;  /* 0x0000000600007c0c */ /* 0x000fc4000f761270 */
[----:B------:R-:W-:Y:S01]  /*6710*/  ISETP.LT.AND P6, PT, R133, UR6, !P6 ;  /* 0x0000000685007c0c */ /* 0x000fe2000f7c1270 */
[----:B0-----:R-:W-:Y:S01]  /*6720*/  IMAD.WIDE R48, R53, 0x2, R44 ;  /* 0x0000000235307825 */ /* 0x001fe200078e022c */
[----:B------:R-:W-:-:S04]  /*6730*/  ISETP.GE.AND P1, PT, R52, UR7, PT ;  /* 0x0000000734007c0c */ /* 0x000fc8000bf26270 */
        /* <DEDUP_REMOVED lines=16> */
[----:B-----5:R-:W-:-:S03]  /*6840*/  PRMT R50, R28, 0x7632, R50 ;  /* 0x000076321c327816 */ /* 0x020fc60000000032 */
        /* <DEDUP_REMOVED lines=106> */
[----:B------:R-:W-:Y:S01]  /*6ef0*/  ISETP.LT.AND P1, PT, R133, UR6, !P1 ;  /* 0x0000000685007c0c */ /* 0x000fe2000cf21270 */
[----:B------:R2:W-:Y:S01]  /*6f00*/  @P2 STG.E.U16 desc[UR22][R36.64], R21 ;  /* 0x0000001524002986 */ /* 0x0005e2000c101516 */
[----:B------:R-:W-:Y:S01]  /*6f10*/  ISETP.LT.AND P2, PT, R0, UR6, !P3 ;  /* 0x0000000600007c0c */ /* 0x000fe2000df41270 */
[----:B------:R-:W-:Y:S01]  /*6f20*/  VIADD R41, R39, UR9 ;  /* 0x0000000927297c36 */ /* 0x000fe20008000000 */
[----:B------:R-:W-:Y:S01]  /*6f30*/  ISETP.LT.AND P3, PT, R133, UR6, !P3 ;  /* 0x0000000685007c0c */ /* 0x000fe2000df61270 */
[----:B0-----:R-:W-:Y:S01]  /*6f40*/  IMAD.WIDE R28, R39, 0x2, R44 ;  /* 0x00000002271c7825 */ /* 0x001fe200078e022c */
[----:B------:R-:W-:-:S02]  /*6f50*/  PRMT R33, R25, 0x7632, R33 ;  /* 0x0000763219217816 */ /* 0x000fc40000000021 */
[----:B-1----:R-:W-:Y:S01]  /*6f60*/  PRMT R35, R21, 0x7632, R35 ;  /* 0x0000763215237816 */ /* 0x002fe20000000023 */
[----:B------:R-:W-:Y:S01]  /*6f70*/  IMAD.WIDE R24, R41, 0x2, R44 ;  /* 0x0000000229187825 */ /* 0x000fe200078e022c */
[----:B------:R-:W-:-:S03]  /*6f80*/  PRMT R34, R23, 0x7632, R34 ;  /* 0x0000763217227816 */ /* 0x000fc60000000022 */
[--C-:B--2---:R-:W-:Y:S02]  /*6f90*/  IMAD.WIDE R20, R39, 0x2, R46.reuse ;  /* 0x0000000227147825 */ /* 0x104fe400078e022e */
[----:B------:R0:W-:Y:S02]  /*6fa0*/  @P2 STG.E.U16 desc[UR22][R28.64], R33 ;  /* 0x000000211c002986 */ /* 0x0001e4000c101516 */
[----:B------:R-:W-:Y:S02]  /*6fb0*/  IMAD.WIDE R30, R41, 0x2, R46 ;  /* 0x00000002291e7825 */ /* 0x000fe400078e022e */
[----:B------:R1:W-:Y:S01]  /*6fc0*/  @P3 STG.E.U16 desc[UR22][R20.64], R35 ;  /* 0x0000002314003986 */ /* 0x0003e2000c101516 */
[C---:B------:R-:W-:Y:S02]  /*6fd0*/  ISETP.LT.AND P3, PT, R0.reuse, UR6, !P0 ;  /* 0x0000000600007c0c */ /* 0x040fe4000c761270 */
[----:B------:R-:W-:Y:S01]  /*6fe0*/  ISETP.LT.AND P0, PT, R133, UR6, !P0 ;  /* 0x0000000685007c0c */ /* 0x000fe2000c701270 */
[----:B------:R-:W-:Y:S01]  /*6ff0*/  VIADD R41, R41, UR9 ;  /* 0x0000000929297c36 */ /* 0x000fe20008000000 */
[----:B------:R2:W-:Y:S01]  /*7000*/  @P4 STG.E.U16 desc[UR22][R24.64], R26 ;  /* 0x0000001a18004986 */ /* 0x0005e2000c101516 */
[----:B------:R-:W-:Y:S01]  /*7010*/  ISETP.LT.AND P4, PT, R0, UR6, !P6 ;  /* 0x0000000600007c0c */ /* 0x000fe2000f781270 */
[----:B------:R-:W-:Y:S01]  /*7020*/  VIADD R32, R3, 0x28 ;  /* 0x0000002803207836 */ /* 0x000fe20000000000 */
[----:B0-----:R-:W-:Y:S01]  /*7030*/  PRMT R29, R26, 0x7632, R29 ;  /* 0x000076321a1d7816 */ /* 0x001fe2000000001d */
[----:B------:R0:W-:Y:S01]  /*7040*/  @P1 STG.E.U16 desc[UR22][R30.64], R22 ;  /* 0x000000161e001986 */ /* 0x0001e2000c101516 */
[----:B------:R-:W-:Y:S01]  /*7050*/  VIADD R33, R41, UR9 ;  /* 0x0000000929217c36 */ /* 0x000fe20008000000 */
[----:B------:R-:W-:Y:S01]  /*7060*/  ISETP.LT.AND P6, PT, R133, UR6, !P6 ;  /* 0x0000000685007c0c */ /* 0x000fe2000f7c1270 */
[----:B-1----:R-:W-:Y:S01]  /*7070*/  IMAD.WIDE R20, R41, 0x2, R44 ;  /* 0x0000000229147825 */ /* 0x002fe200078e022c */
[----:B------:R-:W-:-:S03]  /*7080*/  ISETP.GE.AND P2, PT, R32, UR7, PT ;  /* 0x0000000720007c0c */ /* 0x000fc6000bf46270 */
[----:B------:R-:W-:Y:S01]  /*7090*/  VIADD R32, R3, 0x29 ;  /* 0x0000002903207836 */ /* 0x000fe20000000000 */
[----:B------:R1:W-:Y:S01]  /*70a0*/  @P3 STG.E.U16 desc[UR22][R20.64], R29 ;  /* 0x0000001d14003986 */ /* 0x0003e2000c101516 */
[----:B--2---:R-:W-:Y:S01]  /*70b0*/  IMAD.WIDE R24, R41, 0x2, R46 ;  /* 0x0000000229187825 */ /* 0x004fe200078e022e */
[----:B0-----:R-:W-:-:S03]  /*70c0*/  PRMT R31, R22, 0x7632, R31 ;  /* 0x00007632161f7816 */ /* 0x001fc6000000001f */
[C---:B------:R-:W-:Y:S01]  /*70d0*/  VIADD R22, R3.reuse, 0x2a ;  /* 0x0000002a03167836 */ /* 0x040fe20000000000 */
[----:B------:R-:W-:Y:S01]  /*70e0*/  ISETP.GE.AND P1, PT, R32, UR7, PT ;  /* 0x0000000720007c0c */ /* 0x000fe2000bf26270 */
[----:B------:R-:W-:Y:S01]  /*70f0*/  VIADD R26, R3, 0x2c ;  /* 0x0000002c031a7836 */ /* 0x000fe20000000000 */
[----:B------:R-:W-:Y:S01]  /*7100*/  PRMT R32, R27, 0x7632, R32 ;  /* 0x000076321b207816 */ /* 0x000fe20000000020 */
[----:B------:R0:W-:Y:S01]  /*7110*/  @P0 STG.E.U16 desc[UR22][R24.64], R31 ;  /* 0x0000001f18000986 */ /* 0x0001e2000c101516 */
[----:B------:R-:W-:Y:S01]  /*7120*/  ISETP.LT.AND P0, PT, R0, UR6, !P5 ;  /* 0x0000000600007c0c */ /* 0x000fe2000ef01270 */
[----:B-1----:R-:W-:Y:S01]  /*7130*/  IMAD.WIDE R28, R33, 0x2, R44 ;  /* 0x00000002211c7825 */ /* 0x002fe200078e022c */
[----:B------:R-:W-:Y:S02]  /*7140*/  ISETP.LT.AND P5, PT, R133, UR6, !P5 ;  /* 0x0000000685007c0c */ /* 0x000fe4000efa1270 */
[----:B------:R-:W-:Y:S01]  /*7150*/  ISETP.GE.AND P3, PT, R22, UR7, PT ;  /* 0x0000000716007c0c */ /* 0x000fe2000bf66270 */
[----:B------:R-:W-:Y:S01]  /*7160*/  VIADD R22, R3, 0x2b ;  /* 0x0000002b03167836 */ /* 0x000fe20000000000 */
[----:B------:R1:W-:Y:S01]  /*7170*/  @P4 STG.E.U16 desc[UR22][R28.64], R27 ;  /* 0x0000001b1c004986 */ /* 0x0003e2000c101516 */
[----:B------:R-:W-:-:S02]  /*7180*/  ISETP.LT.AND P4, PT, R0, UR6, !P2 ;  /* 0x0000000600007c0c */ /* 0x000fc4000d781270 */
[----:B------:R-:W-:Y:S01]  /*7190*/  ISETP.LT.AND P2, PT, R133, UR6, !P2 ;  /* 0x0000000685007c0c */ /* 0x000fe2000d741270 */
[----:B0-----:R-:W-:-:S04]  /*71a0*/  IMAD.WIDE R30, R33, 0x2, R46 ;  /* 0x00000002211e7825 */ /* 0x001fc800078e022e */
[----:B------:R-:W-:Y:S01]  /*71b0*/  VIADD R33, R33, UR9 ;  /* 0x0000000921217c36 */ /* 0x000fe20008000000 */
[----:B------:R0:W-:Y:S01]  /*71c0*/  @P6 STG.E.U16 desc[UR22][R30.64], R23 ;  /* 0x000000171e006986 */ /* 0x0001e2000c101516 */
[----:B------:R-:W-:Y:S02]  /*71d0*/  ISETP.GE.AND P6, PT, R22, UR7, PT ;  /* 0x0000000716007c0c */ /* 0x000fe4000bfc6270 */
[----:B------:R-:W-:-:S04]  /*71e0*/  IMAD.WIDE R20, R33, 0x2, R44 ;  /* 0x0000000221147825 */ /* 0x000fc800078e022c */
[C---:B------:R-:W-:Y:S01]  /*71f0*/  IMAD.WIDE R24, R33.reuse, 0x2, R46 ;  /* 0x0000000221187825 */ /* 0x040fe200078e022e */
[----:B------:R-:W-:Y:S01]  /*7200*/  @P0 STG.E.U16 desc[UR22][R20.64], R32 ;  /* 0x0000002014000986 */ /* 0x000fe2000c101516 */
[----:B------:R-:W-:Y:S02]  /*7210*/  ISETP.GE.AND P0, PT, R26, UR7, PT ;  /* 0x000000071a007c0c */ /* 0x000fe4000bf06270 */
[----:B------:R-:W-:Y:S01]  /*7220*/  VIADD R35, R33, UR9 ;  /* 0x0000000921237c36 */ /* 0x000fe20008000000 */
[----:B------:R2:W-:Y:S01]  /*7230*/  @P5 STG.E.U16 desc[UR22][R24.64], R34 ;  /* 0x0000002218005986 */ /* 0x0005e2000c101516 */
[----:B------:R-:W-:Y:S01]  /*7240*/  ISETP.LT.AND P5, PT, R0, UR6, !P1 ;  /* 0x0000000600007c0c */ /* 0x000fe2000cfa1270 */
[----:B-1----:R-:W-:Y:S01]  /*7250*/  VIADD R28, R3, 0x2d ;  /* 0x0000002d031c7836 */ /* 0x002fe20000000000 */
[----:B------:R-:W-:Y:S01]  /*7260*/  ISETP.LT.AND P1, PT, R133, UR6, !P1 ;  /* 0x0000000685007c0c */ /* 0x000fe2000cf21270 */
[----:B0-----:R-:W-:-:S04]  /*7270*/  IMAD.WIDE R22, R35, 0x2, R44 ;  /* 0x0000000223167825 */ /* 0x001fc800078e022c */
[C---:B------:R-:W-:Y:S01]  /*7280*/  IMAD.WIDE R26, R35.reuse, 0x2, R46 ;  /* 0x00000002231a7825 */ /* 0x040fe200078e022e */
[----:B------:R0:W-:Y:S01]  /*7290*/  @P4 STG.E.U16 desc[UR22][R22.64], R16 ;  /* 0x0000001016004986 */ /* 0x0001e2000c101516 */
[----:B------:R-:W-:Y:S02]  /*72a0*/  ISETP.GE.AND P4, PT, R28, UR7, PT ;  /* 0x000000071c007c0c */ /* 0x000fe4000bf86270 */
[----:B------:R-:W-:Y:S01]  /*72b0*/  VIADD R35, R35, UR9 ;  /* 0x0000000923237c36 */ /* 0x000fe20008000000 */
[----:B------:R1:W-:Y:S01]  /*72c0*/  @P2 STG.E.U16 desc[UR22][R26.64], R12 ;  /* 0x0000000c1a002986 */ /* 0x0003e2000c101516 */
[----:B------:R-:W-:Y:S01]  /*72d0*/  ISETP.LT.AND P2, PT, R0, UR6, !P3 ;  /* 0x0000000600007c0c */ /* 0x000fe2000df41270 */
[----:B--2---:R-:W-:Y:S01]  /*72e0*/  VIADD R24, R3, 0x2e ;  /* 0x0000002e03187836 */ /* 0x004fe20000000000 */
[----:B------:R-:W-:Y:S01]  /*72f0*/  PRMT R25, R16, 0x7632, R25 ;  /* 0x0000763210197816 */ /* 0x000fe20000000019 */
[----:B------:R-:W-:Y:S01]  /*7300*/  IMAD.WIDE R20, R35, 0x2, R44 ;  /* 0x0000000223147825 */ /* 0x000fe200078e022c */
[----:B------:R-:W-:-:S02]  /*7310*/  ISETP.LT.AND P3, PT, R133, UR6, !P3 ;  /* 0x0000000685007c0c */ /* 0x000fc4000df61270 */
[----:B------:R-:W-:Y:S01]  /*7320*/  PRMT R28, R17, 0x7632, R28 ;  /* 0x00007632111c7816 */ /* 0x000fe2000000001c */
[C---:B0-----:R-:W-:Y:S01]  /*7330*/  IMAD.WIDE R22, R35.reuse, 0x2, R46 ;  /* 0x0000000223167825 */ /* 0x041fe200078e022e */
[----:B------:R0:W-:Y:S01]  /*7340*/  @P5 STG.E.U16 desc[UR22][R20.64], R25 ;  /* 0x0000001914005986 */ /* 0x0001e2000c101516 */
[----:B------:R-:W-:Y:S02]  /*7350*/  ISETP.GE.AND P5, PT, R24, UR7, PT ;  /* 0x0000000718007c0c */ /* 0x000fe4000bfa6270 */
[----:B-1----:R-:W-:Y:S01]  /*7360*/  PRMT R27, R12, 0x7632, R27 ;  /* 0x000076320c1b7816 */ /* 0x002fe2000000001b */
[----:B------:R-:W-:Y:S02]  /*7370*/  VIADD R35, R35, UR9 ;  /* 0x0000000923237c36 */ /* 0x000fe40008000000 */
[C---:B------:R-:W-:Y:S02]  /*7380*/  VIADD R12, R3.reuse, 0x2f ;  /* 0x0000002f030c7836 */ /* 0x040fe40000000000 */
[----:B------:R1:W-:Y:S01]  /*7390*/  @P1 STG.E.U16 desc[UR22][R22.64], R27 ;  /* 0x0000001b16001986 */ /* 0x0003e2000c101516 */
[----:B------:R-:W-:Y:S01]  /*73a0*/  ISETP.LT.AND P1, PT, R0, UR6, !P6 ;  /* 0x0000000600007c0c */ /* 0x000fe2000f721270 */
[----:B------:R-:W-:Y:S01]  /*73b0*/  VIADD R16, R3, 0x30 ;  /* 0x0000003003107836 */ /* 0x000fe20000000000 */
[----:B------:R-:W-:Y:S01]  /*73c0*/  ISETP.LT.AND P6, PT, R133, UR6, !P6 ;  /* 0x0000000685007c0c */ /* 0x000fe2000f7c1270 */
[----:B0-----:R-:W-:-:S05]  /*73d0*/  IMAD.WIDE R24, R35, 0x2, R44 ;  /* 0x0000000223187825 */ /* 0x001fca00078e022c */
[----:B------:R-:W-:Y:S01]  /*73e0*/  @P2 STG.E.U16 desc[UR22][R24.64], R17 ;  /* 0x0000001118002986 */ /* 0x000fe2000c101516 */
[----:B------:R-:W-:Y:S01]  /*73f0*/  ISETP.GE.AND P2, PT, R12, UR7, PT ;  /* 0x000000070c007c0c */ /* 0x000fe2000bf46270 */
[----:B-1----:R-:W-:-:S04]  /*7400*/  IMAD.WIDE R26, R35, 0x2, R46 ;  /* 0x00000002231a7825 */ /* 0x002fc800078e022e */
[----:B------:R-:W-:Y:S01]  /*7410*/  VIADD R35, R35, UR9 ;  /* 0x0000000923237c36 */ /* 0x000fe20008000000 */
[----:B------:R0:W-:Y:S01]  /*7420*/  @P3 STG.E.U16 desc[UR22][R26.64], R13 ;  /* 0x0000000d1a003986 */ /* 0x0001e2000c101516 */
[----:B------:R-:W-:Y:S02]  /*7430*/  ISETP.LT.AND P3, PT, R0, UR6, !P0 ;  /* 0x0000000600007c0c */ /* 0x000fe4000c761270 */
[----:B------:R-:W-:Y:S01]  /*7440*/  IMAD.WIDE R20, R35, 0x2, R44 ;  /* 0x0000000223147825 */ /* 0x000fe200078e022c */
[----:B------:R-:W-:-:S03]  /*7450*/  ISETP.LT.AND P0, PT, R133, UR6, !P0 ;  /* 0x0000000685007c0c */ /* 0x000fc6000c701270 */
[C---:B------:R-:W-:Y:S01]  /*7460*/  IMAD.WIDE R22, R35.reuse, 0x2, R46 ;  /* 0x0000000223167825 */ /* 0x040fe200078e022e */
[----:B------:R1:W-:Y:S01]  /*7470*/  @P1 STG.E.U16 desc[UR22][R20.64], R28 ;  /* 0x0000001c14001986 */ /* 0x0003e2000c101516 */
[----:B------:R-:W-:Y:S02]  /*7480*/  ISETP.GE.AND P1, PT, R16, UR7, PT ;  /* 0x0000000710007c0c */ /* 0x000fe4000bf26270 */
[----:B------:R-:W-:Y:S01]  /*7490*/  VIADD R35, R35, UR9 ;  /* 0x0000000923237c36 */ /* 0x000fe20008000000 */
[----:B0-----:R-:W-:Y:S01]  /*74a0*/  PRMT R27, R13, 0x7632, R27 ;  /* 0x000076320d1b7816 */ /* 0x001fe2000000001b */
[----:B------:R-:W-:Y:S02]  /*74b0*/  VIADD R24, R3, 0x31 ;  /* 0x0000003103187836 */ /* 0x000fe40000000000 */
[C---:B------:R-:W-:Y:S02]  /*74c0*/  IMAD.WIDE R12, R35.reuse, 0x2, R44 ;  /* 0x00000002230c7825 */ /* 0x040fe400078e022c */
[----:B------:R0:W-:Y:S01]  /*74d0*/  @P6 STG.E.U16 desc[UR22][R22.64], R27 ;  /* 0x0000001b16006986 */ /* 0x0001e2000c101516 */
[----:B------:R-:W-:Y:S01]  /*74e0*/  ISETP.LT.AND P6, PT, R0, UR6, !P4 ;  /* 0x0000000600007c0c */ /* 0x000fe2000e7c1270 */
[----:B------:R-:W-:Y:S01]  /*74f0*/  IMAD.WIDE R16, R35, 0x2, R46 ;  /* 0x0000000223107825 */ /* 0x000fe200078e022e */
[----:B------:R-:W-:Y:S01]  /*7500*/  ISETP.LT.AND P4, PT, R133, UR6, !P4 ;  /* 0x0000000685007c0c */ /* 0x000fe2000e781270 */
[----:B------:R2:W-:Y:S01]  /*7510*/  @P3 STG.E.U16 desc[UR22][R12.64], R18 ;  /* 0x000000120c003986 */ /* 0x0005e2000c101516 */
[----:B------:R-:W-:Y:S01]  /*7520*/  ISETP.GE.AND P3, PT, R24, UR7, PT ;  /* 0x0000000718007c0c */ /* 0x000fe2000bf66270 */
[----:B------:R-:W-:-:S02]  /*7530*/  VIADD R25, R35, UR9 ;  /* 0x0000000923197c36 */ /* 0x000fc40008000000 */
[----:B------:R3:W-:Y:S01]  /*7540*/  @P0 STG.E.U16 desc[UR22][R16.64], R14 ;  /* 0x0000000e10000986 */ /* 0x0007e2000c101516 */
[----:B------:R-:W-:Y:S01]  /*7550*/  ISETP.LT.AND P0, PT, R0, UR6, !P5 ;  /* 0x0000000600007c0c */ /* 0x000fe2000ef01270 */
[----:B-1----:R-:W-:Y:S01]  /*7560*/  IMAD.WIDE R20, R25, 0x2, R44 ;  /* 0x0000000219147825 */ /* 0x002fe200078e022c */
[----:B------:R-:W-:-:S03]  /*7570*/  ISETP.LT.AND P5, PT, R133, UR6, !P5 ;  /* 0x0000000685007c0c */ /* 0x000fc6000efa1270 */
[----:B0-----:R-:W-:Y:S01]  /*7580*/  VIADD R27, R25, UR9 ;  /* 0x00000009191b7c36 */ /* 0x001fe20008000000 */
[----:B--2---:R-:W-:Y:S01]  /*7590*/  PRMT R13, R18, 0x7632, R13 ;  /* 0x00007632120d7816 */ /* 0x004fe2000000000d */
[----:B------:R-:W-:Y:S02]  /*75a0*/  VIADD R18, R3, 0x33 ;  /* 0x0000003303127836 */ /* 0x000fe40000000000 */
[----:B------:R-:W-:Y:S01]  /*75b0*/  IMAD.WIDE R22, R27, 0x2, R44 ;  /* 0x000000021b167825 */ /* 0x000fe200078e022c */
[----:B---3--:R-:W-:Y:S01]  /*75c0*/  PRMT R17, R14, 0x7632, R17 ;  /* 0x000076320e117816 */ /* 0x008fe20000000011 */
[----:B------:R0:W-:Y:S02]  /*75d0*/  @P6 STG.E.U16 desc[UR22][R20.64], R13 ;  /* 0x0000000d14006986 */ /* 0x0001e4000c101516 */
[----:B------:R-:W-:-:S05]  /*75e0*/  VIADD R26, R3, 0x32 ;  /* 0x00000032031a7836 */ /* 0x000fca0000000000 */
[----:B------:R-:W-:Y:S02]  /*75f0*/  ISETP.GE.AND P6, PT, R26, UR7, PT ;  /* 0x000000071a007c0c */ /* 0x000fe4000bfc6270 */
[----:B------:R-:W-:Y:S01]  /*7600*/  PRMT R26, R9, 0x7632, R26 ;  /* 0x00007632091a7816 */ /* 0x000fe2000000001a */
[----:B0-----:R-:W-:-:S04]  /*7610*/  IMAD.WIDE R12, R25, 0x2, R46 ;  /* 0x00000002190c7825 */ /* 0x001fc800078e022e */
[C---:B------:R-:W-:Y:S01]  /*7620*/  IMAD.WIDE R24, R27.reuse, 0x2, R46 ;  /* 0x000000021b187825 */ /* 0x040fe200078e022e */
        /* <DEDUP_REMOVED lines=15> */
[--C-:B------:R-:W-:Y:S01]  /*7720*/  IMAD.WIDE R14, R27, 0x2, R46.reuse ;  /* 0x000000021b0e7825 */ /* 0x100fe200078e022e */
[----:B------:R0:W-:Y:S01]  /*7730*/  @P0 STG.E.U16 desc[UR22][R12.64], R23 ;  /* 0x000000170c000986 */ /* 0x0001e2000c101516 */
[----:B------:R-:W-:Y:S02]  /*7740*/  ISETP.GE.AND P0, PT, R20, UR7, PT ;  /* 0x0000000714007c0c */ /* 0x000fe4000bf06270 */
[----:B------:R-:W-:Y:S01]  /*7750*/  IMAD.WIDE R18, R21, 0x2, R46 ;  /* 0x0000000215127825 */ /* 0x000fe200078e022e */
[----:B------:R1:W-:Y:S01]  /*7760*/  @P2 STG.E.U16 desc[UR22][R14.64], R25 ;  /* 0x000000190e002986 */ /* 0x0003e2000c101516 */
[C---:B------:R-:W-:Y:S02]  /*7770*/  ISETP.LT.AND P2, PT, R0.reuse, UR6, !P3 ;  /* 0x0000000600007c0c */ /* 0x040fe4000df41270 */
[----:B------:R-:W-:Y:S01]  /*7780*/  ISETP.LT.AND P3, PT, R133, UR6, !P3 ;  /* 0x0000000685007c0c */ /* 0x000fe2000df61270 */
[----:B------:R-:W-:Y:S01]  /*7790*/  VIADD R21, R21, UR9 ;  /* 0x0000000915157c36 */ /* 0x000fe20008000000 */
[----:B------:R2:W-:Y:S01]  /*77a0*/  @P5 STG.E.U16 desc[UR22][R16.64], R8 ;  /* 0x0000000810005986 */ /* 0x0005e2000c101516 */
[----:B------:R-:W-:Y:S01]  /*77b0*/  ISETP.LT.AND P5, PT, R0, UR6, !P6 ;  /* 0x0000000600007c0c */ /* 0x000fe2000f7a1270 */
[----:B------:R-:W-:Y:S01]  /*77c0*/  VIADD R20, R3, 0x35 ;  /* 0x0000003503147836 */ /* 0x000fe20000000000 */
[----:B------:R-:W-:Y:S01]  /*77d0*/  ISETP.LT.AND P6, PT, R133, UR6, !P6 ;  /* 0x0000000685007c0c */ /* 0x000fe2000f7c1270 */
[----:B------:R3:W-:Y:S01]  /*77e0*/  @P1 STG.E.U16 desc[UR22][R18.64], R4 ;  /* 0x0000000412001986 */ /* 0x0007e2000c101516 */
[----:B0-----:R-:W-:Y:S01]  /*77f0*/  IMAD.WIDE R12, R21, 0x2, R44 ;  /* 0x00000002150c7825 */ /* 0x001fe200078e022c */
[----:B------:R-:W-:-:S02]  /*7800*/  PRMT R27, R5, 0x7632, R27 ;  /* 0x00007632051b7816 */ /* 0x000fc4000000001b */
[----:B------:R-:W-:Y:S01]  /*7810*/  ISETP.GE.AND P1, PT, R20, UR7, PT ;  /* 0x0000000714007c0c */ /* 0x000fe2000bf26270 */
[----:B-1----:R-:W-:Y:S01]  /*7820*/  IMAD.WIDE R14, R21, 0x2, R46 ;  /* 0x00000002150e7825 */ /* 0x002fe200078e022e */
[----:B--2---:R-:W-:-:S03]  /*7830*/  PRMT R17, R8, 0x7632, R17 ;  /* 0x0000763208117816 */ /* 0x004fc60000000011 */
[----:B------:R-:W-:Y:S02]  /*7840*/  VIADD R23, R21, UR9 ;  /* 0x0000000915177c36 */ /* 0x000fe40008000000 */
[C---:B------:R-:W-:Y:S01]  /*7850*/  VIADD R8, R3.reuse, 0x37 ;  /* 0x0000003703087836 */ /* 0x040fe20000000000 */
[----:B---3--:R-:W-:Y:S01]  /*7860*/  PRMT R19, R4, 0x7632, R19 ;  /* 0x0000763204137816 */ /* 0x008fe20000000013 */
[----:B------:R0:W-:Y:S01]  /*7870*/  @P2 STG.E.U16 desc[UR22][R12.64], R17 ;  /* 0x000000110c002986 */ /* 0x0001e2000c101516 */
[----:B------:R-:W-:Y:S02]  /*7880*/  VIADD R4, R3, 0x36 ;  /* 0x0000003603047836 */ /* 0x000fe40000000000 */
[----:B------:R-:W-:Y:S01]  /*7890*/  VIADD R25, R23, UR9 ;  /* 0x0000000917197c36 */ /* 0x000fe20008000000 */
[----:B------:R1:W-:Y:S01]  /*78a0*/  @P3 STG.E.U16 desc[UR22][R14.64], R19 ;  /* 0x000000130e003986 */ /* 0x0003e2000c101516 */
[----:B------:R-:W-:Y:S01]  /*78b0*/  ISETP.LT.AND P3, PT, R0, UR6, !P4 ;  /* 0x0000000600007c0c */ /* 0x000fe2000e761270 */
[----:B------:R-:W-:Y:S01]  /*78c0*/  VIADD R24, R3, 0x39 ;  /* 0x0000003903187836 */ /* 0x000fe20000000000 */
[----:B------:R-:W-:Y:S01]  /*78d0*/  ISETP.LT.AND P4, PT, R133, UR6, !P4 ;  /* 0x0000000685007c0c */ /* 0x000fe2000e781270 */
[--C-:B------:R-:W-:Y:S01]  /*78e0*/  IMAD.WIDE R20, R25, 0x2, R44.reuse ;  /* 0x0000000219147825 */ /* 0x100fe200078e022c */
[----:B------:R-:W-:Y:S01]  /*78f0*/  ISETP.GE.AND P2, PT, R4, UR7, PT ;  /* 0x0000000704007c0c */ /* 0x000fe2000bf46270 */
[----:B------:R-:W2:Y:S02]  /*7900*/  LDS.128 R12, [R2] ;  /* 0x00000000020c7984 */ /* 0x000ea40000000c00 */
[----:B0-----:R-:W-:-:S04]  /*7910*/  IMAD.WIDE R16, R23, 0x2, R44 ;  /* 0x0000000217107825 */ /* 0x001fc800078e022c */
[--C-:B-1----:R-:W-:Y:S01]  /*7920*/  IMAD.WIDE R18, R23, 0x2, R46.reuse ;  /* 0x0000000217127825 */ /* 0x102fe200078e022e */
[----:B------:R0:W-:Y:S01]  /*7930*/  @P5 STG.E.U16 desc[UR22][R16.64], R9 ;  /* 0x0000000910005986 */ /* 0x0001e2000c101516 */
[----:B------:R-:W-:Y:S02]  /*7940*/  ISETP.GE.AND P5, PT, R8, UR7, PT ;  /* 0x0000000708007c0c */ /* 0x000fe4000bfa6270 */
[----:B------:R-:W-:Y:S01]  /*7950*/  VIADD R4, R3, 0x38 ;  /* 0x0000003803047836 */ /* 0x000fe20000000000 */
[----:B------:R1:W-:Y:S01]  /*7960*/  @P6 STG.E.U16 desc[UR22][R18.64], R5 ;  /* 0x0000000512006986 */ /* 0x0003e2000c101516 */
[----:B------:R-:W-:Y:S01]  /*7970*/  ISETP.LT.AND P6, PT, R0, UR6, !P0 ;  /* 0x0000000600007c0c */ /* 0x000fe2000c7c1270 */
[----:B------:R-:W-:Y:S01]  /*7980*/  IMAD.WIDE R22, R25, 0x2, R46 ;  /* 0x0000000219167825 */ /* 0x000fe200078e022e */
[----:B------:R-:W-:Y:S01]  /*7990*/  ISETP.LT.AND P0, PT, R133, UR6, !P0 ;  /* 0x0000000685007c0c */ /* 0x000fe2000c701270 */
[----:B------:R-:W3:Y:S02]  /*79a0*/  LDS.128 R16, [R2+0x1000] ;  /* 0x0010000002107984 */ /* 0x000ee40000000c00 */
[----:B0-----:R-:W-:-:S02]  /*79b0*/  VIADD R9, R25, UR9 ;  /* 0x0000000919097c36 */ /* 0x001fc40008000000 */
[----:B------:R0:W-:Y:S01]  /*79c0*/  @P3 STG.E.U16 desc[UR22][R20.64], R26 ;  /* 0x0000001a14003986 */ /* 0x0001e2000c101516 */
[----:B------:R-:W-:Y:S01]  /*79d0*/  ISETP.GE.AND P3, PT, R4, UR7, PT ;  /* 0x0000000704007c0c */ /* 0x000fe2000bf66270 */
[C---:B-1----:R-:W-:Y:S02]  /*79e0*/  IMAD.WIDE R4, R9.reuse, 0x2, R44 ;  /* 0x0000000209047825 */ /* 0x042fe400078e022c */
[----:B------:R1:W-:Y:S01]  /*79f0*/  @P4 STG.E.U16 desc[UR22][R22.64], R27 ;  /* 0x0000001b16004986 */ /* 0x0003e2000c101516 */
[----:B------:R-:W-:Y:S01]  /*7a00*/  ISETP.LT.AND P4, PT, R0, UR6, !P1 ;  /* 0x0000000600007c0c */ /* 0x000fe2000cf81270 */
[C---:B------:R-:W-:Y:S02]  /*7a10*/  VIADD R25, R9.reuse, UR9 ;  /* 0x0000000909197c36 */ /* 0x040fe40008000000 */
[----:B------:R4:W-:Y:S01]  /*7a20*/  @P6 STG.E.U16 desc[UR22][R4.64], R10 ;  /* 0x0000000a04006986 */ /* 0x0009e2000c101516 */
[----:B------:R-:W-:Y:S01]  /*7a30*/  IMAD.WIDE R8, R9, 0x2, R46 ;  /* 0x0000000209087825 */ /* 0x000fe200078e022e */
[----:B------:R-:W-:-:S02]  /*7a40*/  ISETP.LT.AND P1, PT, R133, UR6, !P1 ;  /* 0x0000000685007c0c */ /* 0x000fc4000cf21270 */
[----:B------:R-:W-:Y:S01]  /*7a50*/  ISETP.GE.AND P6, PT, R24, UR7, PT ;  /* 0x0000000718007c0c */ /* 0x000fe2000bfc6270 */
[----:B0-----:R-:W-:Y:S01]  /*7a60*/  IMAD.WIDE R20, R25, 0x2, R44 ;  /* 0x0000000219147825 */ /* 0x001fe200078e022c */
[----:B------:R0:W-:Y:S01]  /*7a70*/  @P0 STG.E.U16 desc[UR22][R8.64], R6 ;  /* 0x0000000608000986 */ /* 0x0001e2000c101516 */
[----:B------:R-:W-:Y:S02]  /*7a80*/  ISETP.LT.AND P0, PT, R0, UR6, !P2 ;  /* 0x0000000600007c0c */ /* 0x000fe4000d701270 */
[----:B------:R-:W-:Y:S01]  /*7a90*/  ISETP.LT.AND P2, PT, R133, UR6, !P2 ;  /* 0x0000000685007c0c */ /* 0x000fe2000d741270 */
[----:B-1----:R-:W-:Y:S01]  /*7aa0*/  VIADD R27, R25, UR9 ;  /* 0x00000009191b7c36 */ /* 0x002fe20008000000 */
[----:B----4-:R-:W-:Y:S01]  /*7ab0*/  PRMT R5, R10, 0x7632, R5 ;  /* 0x000076320a057816 */ /* 0x010fe20000000005 */
[----:B------:R-:W-:Y:S02]  /*7ac0*/  VIADD R10, R3, 0x3a ;  /* 0x0000003a030a7836 */ /* 0x000fe40000000000 */
[----:B------:R-:W-:-:S02]  /*7ad0*/  IMAD.WIDE R22, R27, 0x2, R44 ;  /* 0x000000021b167825 */ /* 0x000fc400078e022c */
[----:B------:R1:W-:Y:S01]  /*7ae0*/  @P4 STG.E.U16 desc[UR22][R20.64], R5 ;  /* 0x0000000514004986 */ /* 0x0003e2000c101516 */
[----:B0-----:R-:W-:Y:S01]  /*7af0*/  PRMT R9, R6, 0x7632, R9 ;  /* 0x0000763206097816 */ /* 0x001fe20000000009 */
[----:B------:R-:W-:Y:S01]  /*7b00*/  VIADD R2, R3, 0x3b ;  /* 0x0000003b03027836 */ /* 0x000fe20000000000 */
[----:B------:R-:W-:Y:S01]  /*7b10*/  ISETP.GE.AND P4, PT, R10, UR7, PT ;  /* 0x000000070a007c0c */ /* 0x000fe2000bf86270 */
[----:B-1----:R-:W-:Y:S01]  /*7b20*/  IMAD.WIDE R4, R25, 0x2, R46 ;  /* 0x0000000219047825 */ /* 0x002fe200078e022e */
[----:B------:R-:W-:-:S03]  /*7b30*/  PRMT R20, R11, 0x7632, R20 ;  /* 0x000076320b147816 */ /* 0x000fc60000000014 */
        /* <DEDUP_REMOVED lines=12> */
[----:B0-----:R-:W-:-:S04]  /*7c00*/  IMAD.WIDE R4, R27, 0x2, R44 ;  /* 0x000000021b047825 */ /* 0x001fc800078e022c */
[C---:B------:R-:W-:Y:S01]  /*7c10*/  IMAD.WIDE R8, R21.reuse, 0x2, R44 ;  /* 0x0000000215087825 */ /* 0x040fe200078e022c */
[----:B--2---:R-:W-:Y:S01]  /*7c20*/  PRMT R22, R12, 0x7632, R22 ;  /* 0x000076320c167816 */ /* 0x004fe20000000016 */
[----:B------:R0:W-:Y:S01]  /*7c30*/  @P0 STG.E.U16 desc[UR22][R4.64], R20 ;  /* 0x0000001404000986 */ /* 0x0001e2000c101516 */
[----:B------:R-:W-:Y:S01]  /*7c40*/  ISETP.GE.AND P0, PT, R2, UR7, PT ;  /* 0x0000000702007c0c */ /* 0x000fe2000bf06270 */
[----:B------:R-:W-:Y:S01]  /*7c50*/  IMAD.WIDE R10, R21, 0x2, R46 ;  /* 0x00000002150a7825 */ /* 0x000fe200078e022e */
[----:B-1----:R-:W-:Y:S02]  /*7c60*/  PRMT R25, R7, 0x7632, R25 ;  /* 0x0000763207197816 */ /* 0x002fe40000000019 */
[----:B---3--:R-:W-:Y:S01]  /*7c70*/  PRMT R24, R16, 0x7632, R24 ;  /* 0x0000763210187816 */ /* 0x008fe20000000018 */
[----:B------:R-:W-:-:S04]  /*7c80*/  IMAD.WIDE R6, R27, 0x2, R46 ;  /* 0x000000021b067825 */ /* 0x000fc800078e022e */
[----:B------:R-:W-:Y:S01]  /*7c90*/  VIADD R21, R21, UR9 ;  /* 0x0000000915157c36 */ /* 0x000fe20008000000 */
[----:B------:R1:W-:Y:S01]  /*7ca0*/  @P5 STG.E.U16 desc[UR22][R6.64], R25 ;  /* 0x0000001906005986 */ /* 0x0003e2000c101516 */
[C---:B------:R-:W-:Y:S01]  /*7cb0*/  ISETP.LT.AND P5, PT, R0.reuse, UR6, !P4 ;  /* 0x0000000600007c0c */ /* 0x040fe2000e7a1270 */
[----:B------:R-:W-:Y:S01]  /*7cc0*/  VIADD R2, R3, 0x3e ;  /* 0x0000003e03027836 */ /* 0x000fe20000000000 */
[----:B------:R-:W-:Y:S01]  /*7cd0*/  ISETP.LT.AND P4, PT, R133, UR6, !P4 ;  /* 0x0000000685007c0c */ /* 0x000fe2000e781270 */
[----:B------:R2:W-:Y:S01]  /*7ce0*/  @P2 STG.E.U16 desc[UR22][R8.64], R12 ;  /* 0x0000000c08002986 */ /* 0x0005e2000c101516 */
[C---:B------:R-:W-:Y:S02]  /*7cf0*/  VIADD R23, R21.reuse, UR9 ;  /* 0x0000000915177c36 */ /* 0x040fe40008000000 */
[----:B0-----:R-:W-:Y:S01]  /*7d00*/  IMAD.WIDE R4, R21, 0x2, R44 ;  /* 0x0000000215047825 */ /* 0x001fe200078e022c */
[----:B------:R0:W-:Y:S01]  /*7d10*/  @P3 STG.E.U16 desc[UR22][R10.64], R16 ;  /* 0x000000100a003986 */ /* 0x0001e2000c101516 */
[----:B------:R-:W-:-:S02]  /*7d20*/  ISETP.LT.AND P3, PT, R0, UR6, !P6 ;  /* 0x0000000600007c0c */ /* 0x000fc4000f761270 */
[----:B------:R-:W-:Y:S01]  /*7d30*/  ISETP.LT.AND P6, PT, R133, UR6, !P6 ;  /* 0x0000000685007c0c */ /* 0x000fe2000f7c1270 */
[----:B-1----:R-:W-:-:S04]  /*7d40*/  IMAD.WIDE R6, R21, 0x2, R46 ;  /* 0x0000000215067825 */ /* 0x002fc800078e022e */
[----:B--2---:R-:W-:Y:S01]  /*7d50*/  IMAD.WIDE R8, R23, 0x2, R44 ;  /* 0x0000000217087825 */ /* 0x004fe200078e022c */
[----:B------:R-:W-:-:S03]  /*7d60*/  PRMT R12, R13, 0x7632, R12 ;  /* 0x000076320d0c7816 */ /* 0x000fc6000000000c */
[----:B0-----:R-:W-:Y:S01]  /*7d70*/  VIADD R11, R23, UR9 ;  /* 0x00000009170b7c36 */ /* 0x001fe20008000000 */
[----:B------:R-:W-:Y:S01]  /*7d80*/  PRMT R16, R17, 0x7632, R16 ;  /* 0x0000763211107816 */ /* 0x000fe20000000010 */
[----:B------:R0:W-:Y:S01]  /*7d90*/  @P3 STG.E.U16 desc[UR22][R4.64], R22 ;  /* 0x0000001604003986 */ /* 0x0001e2000c101516 */
[C---:B------:R-:W-:Y:S01]  /*7da0*/  VIADD R20, R3.reuse, 0x3d ;  /* 0x0000003d03147836 */ /* 0x040fe20000000000 */
[----:B------:R-:W-:Y:S01]  /*7db0*/  ISETP.GE.AND P3, PT, R2, UR7, PT ;  /* 0x0000000702007c0c */ /* 0x000fe2000bf66270 */
[----:B------:R-:W-:Y:S01]  /*7dc0*/  VIADD R10, R3, 0x3f ;  /* 0x0000003f030a7836 */ /* 0x000fe20000000000 */
[----:B------:R1:W-:Y:S01]  /*7dd0*/  @P6 STG.E.U16 desc[UR22][R6.64], R24 ;  /* 0x0000001806006986 */ /* 0x0003e2000c101516 */
[----:B------:R-:W-:Y:S01]  /*7de0*/  ISETP.LT.AND P6, PT, R0, UR6, !P0 ;  /* 0x0000000600007c0c */ /* 0x000fe2000c7c1270 */
[----:B------:R-:W-:Y:S01]  /*7df0*/  VIADD R21, R11, UR9 ;  /* 0x000000090b157c36 */ /* 0x000fe20008000000 */
[----:B------:R-:W-:Y:S01]  /*7e00*/  ISETP.GE.AND P2, PT, R20, UR7, PT ;  /* 0x0000000714007c0c */ /* 0x000fe2000bf46270 */
[----:B------:R2:W-:Y:S01]  /*7e10*/  @P5 STG.E.U16 desc[UR22][R8.64], R13 ;  /* 0x0000000d08005986 */ /* 0x0005e2000c101516 */
[----:B------:R-:W-:Y:S01]  /*7e20*/  ISETP.LT.AND P5, PT, R0, UR6, !P1 ;  /* 0x0000000600007c0c */ /* 0x000fe2000cfa1270 */
[----:B------:R-:W-:Y:S01]  /*7e30*/  IMAD.WIDE R2, R23, 0x2, R46 ;  /* 0x0000000217027825 */ /* 0x000fe200078e022e */
[----:B------:R-:W-:-:S02]  /*7e40*/  ISETP.LT.AND P1, PT, R133, UR6, !P1 ;  /* 0x0000000685007c0c */ /* 0x000fc4000cf21270 */
[----:B------:R-:W-:Y:S01]  /*7e50*/  ISETP.LT.AND P0, PT, R133, UR6, !P0 ;  /* 0x0000000685007c0c */ /* 0x000fe2000c701270 */
[C---:B0-----:R-:W-:Y:S01]  /*7e60*/  IMAD.WIDE R4, R11.reuse, 0x2, R44 ;  /* 0x000000020b047825 */ /* 0x041fe200078e022c */
[----:B------:R0:W-:Y:S01]  /*7e70*/  @P4 STG.E.U16 desc[UR22][R2.64], R17 ;  /* 0x0000001102004986 */ /* 0x0001e2000c101516 */
[----:B------:R-:W-:Y:S02]  /*7e80*/  ISETP.GE.AND P4, PT, R10, UR7, PT ;  /* 0x000000070a007c0c */ /* 0x000fe4000bf86270 */
[----:B-1----:R-:W-:Y:S01]  /*7e90*/  IMAD.WIDE R6, R11, 0x2, R46 ;  /* 0x000000020b067825 */ /* 0x002fe200078e022e */
[----:B------:R-:W-:Y:S02]  /*7ea0*/  PRMT R22, R15, 0x7632, R22 ;  /* 0x000076320f167816 */ /* 0x000fe40000000016 */
[----:B------:R-:W-:Y:S01]  /*7eb0*/  PRMT R23, R19, 0x7632, R23 ;  /* 0x0000763213177816 */ /* 0x000fe20000000017 */
[----:B--2---:R-:W-:Y:S01]  /*7ec0*/  IMAD.WIDE R8, R21, 0x2, R44 ;  /* 0x0000000215087825 */ /* 0x004fe200078e022c */
[----:B------:R1:W-:Y:S01]  /*7ed0*/  @P5 STG.E.U16 desc[UR22][R4.64], R12 ;  /* 0x0000000c04005986 */ /* 0x0003e2000c101516 */
[----:B------:R-:W-:-:S02]  /*7ee0*/  ISETP.LT.AND P5, PT, R0, UR6, !P3 ;  /* 0x0000000600007c0c */ /* 0x000fc4000dfa1270 */
[----:B------:R-:W-:Y:S01]  /*7ef0*/  VIADD R11, R21, UR9 ;  /* 0x00000009150b7c36 */ /* 0x000fe20008000000 */
[----:B------:R2:W-:Y:S01]  /*7f00*/  @P1 STG.E.U16 desc[UR22][R6.64], R16 ;  /* 0x0000001006001986 */ /* 0x0005e2000c101516 */
[----:B------:R-:W-:Y:S01]  /*7f10*/  ISETP.LT.AND P3, PT, R133, UR6, !P3 ;  /* 0x0000000685007c0c */ /* 0x000fe2000df61270 */
[----:B0-----:R-:W-:Y:S01]  /*7f20*/  IMAD.WIDE R2, R21, 0x2, R46 ;  /* 0x0000000215027825 */ /* 0x001fe200078e022e */
[C---:B------:R-:W-:Y:S01]  /*7f30*/  ISETP.LT.AND P1, PT, R0.reuse, UR6, !P4 ;  /* 0x0000000600007c0c */ /* 0x040fe2000e721270 */
[----:B------:R0:W-:Y:S01]  /*7f40*/  @P6 STG.E.U16 desc[UR22][R8.64], R14 ;  /* 0x0000000e08006986 */ /* 0x0001e2000c101516 */
[----:B------:R-:W-:Y:S01]  /*7f50*/  ISETP.LT.AND P6, PT, R0, UR6, !P2 ;  /* 0x0000000600007c0c */ /* 0x000fe2000d7c1270 */
[----:B------:R-:W-:Y:S01]  /*7f60*/  VIADD R13, R11, UR9 ;  /* 0x000000090b0d7c36 */ /* 0x000fe20008000000 */
[----:B------:R-:W-:Y:S01]  /*7f70*/  ISETP.LT.AND P2, PT, R133, UR6, !P2 ;  /* 0x0000000685007c0c */ /* 0x000fe2000d741270 */
[----:B-1----:R-:W-:Y:S01]  /*7f80*/  IMAD.WIDE R4, R11, 0x2, R44 ;  /* 0x000000020b047825 */ /* 0x002fe200078e022c */
[----:B------:R-:W-:Y:S01]  /*7f90*/  ISETP.LT.AND P4, PT, R133, UR6, !P4 ;  /* 0x0000000685007c0c */ /* 0x000fe2000e781270 */
[----:B------:R1:W-:Y:S01]  /*7fa0*/  @P0 STG.E.U16 desc[UR22][R2.64], R18 ;  /* 0x0000001202000986 */ /* 0x0003e2000c101516 */
[----:B------:R-:W-:Y:S01]  /*7fb0*/  PRMT R0, R14, 0x7632, R0 ;  /* 0x000076320e007816 */ /* 0x000fe20000000000 */
[----:B------:R-:W-:Y:S01]  /*7fc0*/  VIADD R17, R13, UR9 ;  /* 0x000000090d117c36 */ /* 0x000fe20008000000 */
[----:B------:R-:W-:Y:S01]  /*7fd0*/  PRMT R12, R18, 0x7632, R12 ;  /* 0x00007632120c7816 */ /* 0x000fe2000000000c */
[----:B--2---:R-:W-:-:S04]  /*7fe0*/  IMAD.WIDE R6, R11, 0x2, R46 ;  /* 0x000000020b067825 */ /* 0x004fc800078e022e */
[C---:B0-----:R-:W-:Y:S01]  /*7ff0*/  IMAD.WIDE R8, R13.reuse, 0x2, R44 ;  /* 0x000000020d087825 */ /* 0x041fe200078e022c */
[----:B------:R1:W-:Y:S03]  /*8000*/  @P6 STG.E.U16 desc[UR22][R4.64], R0 ;  /* 0x0000000004006986 */ /* 0x0003e6000c101516 */
[----:B------:R-:W-:Y:S01]  /*8010*/  IMAD.WIDE R10, R13, 0x2, R46 ;  /* 0x000000020d0a7825 */ /* 0x000fe200078e022e */
[----:B------:R1:W-:Y:S03]  /*8020*/  @P2 STG.E.U16 desc[UR22][R6.64], R12 ;  /* 0x0000000c06002986 */ /* 0x0003e6000c101516 */
[C---:B------:R-:W-:Y:S01]  /*8030*/  IMAD.WIDE R44, R17.reuse, 0x2, R44 ;  /* 0x00000002112c7825 */ /* 0x040fe200078e022c */
[----:B------:R1:W-:Y:S03]  /*8040*/  @P5 STG.E.U16 desc[UR22][R8.64], R15 ;  /* 0x0000000f08005986 */ /* 0x0003e6000c101516 */
[----:B------:R-:W-:Y:S01]  /*8050*/  IMAD.WIDE R46, R17, 0x2, R46 ;  /* 0x00000002112e7825 */ /* 0x000fe200078e022e */
[----:B------:R1:W-:Y:S04]  /*8060*/  @P3 STG.E.U16 desc[UR22][R10.64], R19 ;  /* 0x000000130a003986 */ /* 0x0003e8000c101516 */
[----:B------:R1:W-:Y:S04]  /*8070*/  @P1 STG.E.U16 desc[UR22][R44.64], R22 ;  /* 0x000000162c001986 */ /* 0x0003e8000c101516 */
[----:B------:R1:W-:Y:S01]  /*8080*/  @P4 STG.E.U16 desc[UR22][R46.64], R23 ;  /* 0x000000172e004986 */ /* 0x0003e2000c101516 */
[----:B------:R-:W-:Y:S06]  /*8090*/  BAR.SYNC.DEFER_BLOCKING 0x0 ;  /* 0x0000000000007b1d */ /* 0x000fec0000010000 */
[----:B------:R-:W-:Y:S05]  /*80a0*/  BRA.U UP0, `(.L_x_13) ;  /* 0x0000000100a07547 */ /* 0x000fea000b800000 */
[----:B------:R-:W0:Y:S01]  /*80b0*/  S2UR UR5, SR_CgaCtaId ;  /* 0x00000000000579c3 */ /* 0x000e220000008800 */
[----:B------:R-:W-:Y:S01]  /*80c0*/  NOP ;  /* 0x0000000000007918 */ /* 0x000fe20000000000 */
[----:B------:R-:W-:Y:S01]  /*80d0*/  UMOV UR4, 0x50 ;  /* 0x0000005000047882 */ /* 0x000fe20000000000 */
[----:B-1----:R-:W-:Y:S02]  /*80e0*/  IMAD.U32 R0, RZ, RZ, UR8 ;  /* 0x00000008ff007e24 */ /* 0x002fe4000f8e00ff */
[----:B------:R-:W-:Y:S02]  /*80f0*/  IMAD.MOV.U32 R3, RZ, RZ, 0xff ;  /* 0x000000ffff037424 */ /* 0x000fe400078e00ff */
[----:B------:R-:W-:Y:S01]  /*8100*/  IMAD.MOV.U32 R7, RZ, RZ, 0x1 ;  /* 0x00000001ff077424 */ /* 0x000fe200078e00ff */
[----:B------:R-:W-:-:S04]  /*8110*/  LOP3.LUT R0, R0, 0xffff, RZ, 0xc0, !PT ;  /* 0x0000ffff00007812 */ /* 0x000fc800078ec0ff */
[----:B------:R-:W-:-:S05]  /*8120*/  SHF.R.U32.HI R0, RZ, 0x5, R0 ;  /* 0x00000005ff007819 */ /* 0x000fca0000011600 */
[----:B------:R-:W-:Y:S01]  /*8130*/  VIADD R2, R0, 0x10 ;  /* 0x0000001000027836 */ /* 0x000fe20000000000 */
[----:B------:R-:W-:Y:S01]  /*8140*/  SHF.L.U32 R0, R3, R0, RZ ;  /* 0x0000000003007219 */ /* 0x000fe200000006ff */
[----:B0-----:R-:W-:-:S03]  /*8150*/  ULEA UR6, UR5, UR4, 0x18 ;  /* 0x0000000405067291 */ /* 0x001fc6000f8ec0ff */
[----:B------:R-:W-:-:S04]  /*8160*/  SHF.L.U32 R3, R7, R2, RZ ;  /* 0x0000000207037219 */ /* 0x000fc800000006ff */
[----:B------:R-:W-:Y:S02]  /*8170*/  LOP3.LUT R0, R3, R0, RZ, 0xfc, !PT ;  /* 0x0000000003007212 */ /* 0x000fe400078efcff */
[----:B------:R-:W0:Y:S02]  /*8180*/  LDS R5, [UR6] ;  /* 0x00000006ff057984 */ /* 0x000e240008000800 */
[C---:B------:R-:W-:Y:S02]  /*8190*/  LOP3.LUT R2, R0.reuse, 0xffff, RZ, 0xc0, !PT ;  /* 0x0000ffff00027812 */ /* 0x040fe400078ec0ff */
[----:B0-----:R-:W-:-:S04]  /*81a0*/  LOP3.LUT R3, R0, 0xffff, R5, 0x80, !PT ;  /* 0x0000ffff00037812 */ /* 0x001fc800078e8005 */
[----:B------:R-:W-:-:S13]  /*81b0*/  ISETP.NE.AND P0, PT, R3, R2, PT ;  /* 0x000000020300720c */ /* 0x000fda0003f05270 */
[----:B------:R-:W-:Y:S05]  /*81c0*/  @P0 BRA `(.L_x_14) ;  /* 0x0000000000500947 */ /* 0x000fea0003800000 */
[----:B------:R-:W-:Y:S02]  /*81d0*/  SHF.R.U32.HI R5, RZ, 0x10, R5 ;  /* 0x00000010ff057819 */ /* 0x000fe40000011605 */
[----:B------:R-:W-:-:S04]  /*81e0*/  SHF.R.U32.HI R2, RZ, 0x10, R0 ;  /* 0x00000010ff027819 */ /* 0x000fc80000011600 */
[----:B------:R-:W-:-:S04]  /*81f0*/  LOP3.LUT R5, R5, R2, RZ, 0xc0, !PT ;  /* 0x0000000205057212 */ /* 0x000fc800078ec0ff */
[----:B------:R-:W-:-:S13]  /*8200*/  ISETP.NE.AND P0, PT, R5, R2, PT ;  /* 0x000000020500720c */ /* 0x000fda0003f05270 */
[----:B------:R-:W-:Y:S05]  /*8210*/  @P0 BRA `(.L_x_15) ;  /* 0x0000000000300947 */ /* 0x000fea0003800000 */
[----:B------:R-:W-:Y:S01]  /*8220*/  R2UR UR4, R0 ;  /* 0x00000000000472ca */ /* 0x000fe200000e0000 */
[----:B------:R-:W-:Y:S01]  /*8230*/  VOTEU.ANY UR5, UPT, PT ;  /* 0x0000000000057886 */ /* 0x000fe200038e0100 */
[----:B------:R-:W0:Y:S01]  /*8240*/  S2R R0, SR_LANEID ;  /* 0x0000000000007919 */ /* 0x000e220000000000 */
[----:B------:R-:W-:-:S10]  /*8250*/  UFLO.U32 UR5, UR5 ;  /* 0x00000005000572bd */ /* 0x000fd400080e0000 */
[----:B------:R-:W-:-:S06]  /*8260*/  ULOP3.LUT UR4, URZ, UR4, URZ, 0x33, !UPT ;  /* 0x00000004ff047292 */ /* 0x000fcc000f8e33ff */
[----:B------:R-:W-:-:S04]  /*8270*/  IMAD.U32 R2, RZ, RZ, UR4 ;  /* 0x00000004ff027e24 */ /* 0x000fc8000f8e00ff */
[----:B------:R-:W1:Y:S02]  /*8280*/  REDUX UR7, R2 ;  /* 0x00000000020773c4 */ /* 0x000e640000000000 */
[----:B------:R2:W-:Y:S01]  /*8290*/  UTCATOMSWS.AND URZ, UR4 ;  /* 0x0000000400ff79e3 */ /* 0x0005e20008000000 */
[----:B0-----:R-:W-:Y:S01]  /*82a0*/  ISETP.EQ.U32.AND P0, PT, R0, UR5, PT ;  /* 0x0000000500007c0c */ /* 0x001fe2000bf02070 */
[----:B-1----:R-:W-:-:S12]  /*82b0*/  IMAD.U32 R0, RZ, RZ, UR7 ;  /* 0x00000007ff007e24 */ /* 0x002fd8000f8e00ff */
[----:B------:R2:W-:Y:S01]  /*82c0*/  @P0 ATOMS.AND RZ, [UR6], R0 ;  /* 0x00000000ffff098c */ /* 0x0005e2000a800006 */
[----:B------:R-:W-:Y:S05]  /*82d0*/  BRA `(.L_x_13) ;  /* 0x0000000000147947 */ /* 0x000fea0003800000 */
.L_x_15:
[----:B------:R-:W-:-:S07]  /*82e0*/  MOV R2, 0x8300 ;  /* 0x0000830000027802 */ /* 0x000fce0000000f00 */
[----:B------:R-:W-:Y:S05]  /*82f0*/  CALL.REL.NOINC `($__internal_0_$__cuda_sm10x_tcgen05_guardrail_trap_col_being_dealloced_not_returned_by_alloc) ;  /* 0x00000000002c7944 */ /* 0x000fea0003c00000 */
[----:B------:R-:W-:Y:S05]  /*8300*/  BRA `(.L_x_13) ;  /* 0x0000000000087947 */ /* 0x000fea0003800000 */
.L_x_14:
[----:B------:R-:W-:-:S07]  /*8310*/  MOV R2, 0x8330 ;  /* 0x0000833000027802 */ /* 0x000fce0000000f00 */
[----:B------:R-:W-:Y:S05]  /*8320*/  CALL.REL.NOINC `($__internal_2_$__cuda_sm10x_tcgen05_guardrail_trap_unallocated_columns_being_dealloced) ;  /* 0x0000000000387944 */ /* 0x000fea0003c00000 */
.L_x_13:
[----:B------:R-:W-:Y:S01]  /*8330*/  NOP ;  /* 0x0000000000007918 */ /* 0x000fe20000000000 */
[----:B--2---:R-:W-:Y:S05]  /*8340*/  EXIT ;  /* 0x000000000000794d */ /* 0x004fea0003800000 */
.L_x_8:
[----:B------:R-:W0:Y:S02]  /*8350*/  SYNCS.PHASECHK.TRANS64.TRYWAIT P2, [UR11], R32 ;  /* 0x00000020ff0075a7 */ /* 0x000e24000804110b */
[----:B0-----:R-:W-:Y:S05]  /*8360*/  @!P2 BRA `(.L_x_8) ;  /* 0xfffffffc00f8a947 */ /* 0x001fea000383ffff */
[----:B------:R-:W-:Y:S05]  /*8370*/  BRA `(.L_x_16) ;  /* 0xffffffb400487947 */ /* 0x000fea000383ffff */
.L_x_12:
[----:B------:R-:W1:Y:S02]  /*8380*/  SYNCS.PHASECHK.TRANS64.TRYWAIT P0, [UR11], R4 ;  /* 0x00000004ff0075a7 */ /* 0x000e64000800110b */
[----:B-1----:R-:W-:Y:S05]  /*8390*/  @!P0 BRA `(.L_x_12) ;  /* 0xfffffffc00f88947 */ /* 0x002fea000383ffff */
[----:B------:R-:W-:Y:S05]  /*83a0*/  BRA `(.L_x_11) ;  /* 0xffffffcc00287947 */ /* 0x000fea000383ffff */
        .weak           $__internal_0_$__cuda_sm10x_tcgen05_guardrail_trap_col_being_dealloced_not_returned_by_alloc
        .type           $__internal_0_$__cuda_sm10x_tcgen05_guardrail_trap_col_being_dealloced_not_returned_by_alloc,@function
        .size           $__internal_0_$__cuda_sm10x_tcgen05_guardrail_trap_col_being_dealloced_not_returned_by_alloc,($__internal_1_$__cuda_sm10x_tcgen05_guardrail_trap_phase_invalid_during_alloc - $__internal_0_$__cuda_sm10x_tcgen05_guardrail_trap_col_being_dealloced_not_returned_by_alloc)
$__internal_0_$__cuda_sm10x_tcgen05_guardrail_trap_col_being_dealloced_not_returned_by_alloc:
[----:B------:R-:W-:Y:S05]  /*83b0*/  BPT.TRAP 0x1 ;  /* 0x000000040000795c */ /* 0x000fea0000300000 */
[----:B------:R-:W-:-:S04]  /*83c0*/  IMAD.MOV.U32 R3, RZ, RZ, 0x0 ;  /* 0x00000000ff037424 */ /* 0x000fc800078e00ff */
[----:B------:R-:W-:Y:S05]  /*83d0*/  RET.REL.NODEC R2 `(matmul_kernel) ;  /* 0xffffff7c02087950 */ /* 0x000fea0003c3ffff */
        .weak           $__internal_1_$__cuda_sm10x_tcgen05_guardrail_trap_phase_invalid_during_alloc
        .type           $__internal_1_$__cuda_sm10x_tcgen05_guardrail_trap_phase_invalid_during_alloc,@function
        .size           $__internal_1_$__cuda_sm10x_tcgen05_guardrail_trap_phase_invalid_during_alloc,($__internal_2_$__cuda_sm10x_tcgen05_guardrail_trap_unallocated_columns_being_dealloced - $__internal_1_$__cuda_sm10x_tcgen05_guardrail_trap_phase_invalid_during_alloc)
$__internal_1_$__cuda_sm10x_tcgen05_guardrail_trap_phase_invalid_during_alloc:
[----:B------:R-:W-:Y:S05]  /*83e0*/  BPT.TRAP 0x1 ;  /* 0x000000040000795c */ /* 0x000fea0000300000 */
[----:B------:R-:W-:-:S04]  /*83f0*/  IMAD.MOV.U32 R3, RZ, RZ, 0x0 ;  /* 0x00000000ff037424 */ /* 0x000fc800078e00ff */
[----:B------:R-:W-:Y:S05]  /*8400*/  RET.REL.NODEC R2 `(matmul_kernel) ;  /* 0xffffff7802fc7950 */ /* 0x000fea0003c3ffff */
        .weak           $__internal_2_$__cuda_sm10x_tcgen05_guardrail_trap_unallocated_columns_being_dealloced
        .type           $__internal_2_$__cuda_sm10x_tcgen05_guardrail_trap_unallocated_columns_being_dealloced,@function
        .size           $__internal_2_$__cuda_sm10x_tcgen05_guardrail_trap_unallocated_columns_being_dealloced,(.L_x_20 - $__internal_2_$__cuda_sm10x_tcgen05_guardrail_trap_unallocated_columns_being_dealloced)
$__internal_2_$__cuda_sm10x_tcgen05_guardrail_trap_unallocated_columns_being_dealloced:
[----:B------:R-:W-:Y:S05]  /*8410*/  BPT.TRAP 0x1 ;  /* 0x000000040000795c */ /* 0x000fea0000300000 */
[----:B------:R-:W-:-:S04]  /*8420*/  IMAD.MOV.U32 R3, RZ, RZ, 0x0 ;  /* 0x00000000ff037424 */ /* 0x000fc800078e00ff */
[----:B------:R-:W-:Y:S05]  /*8430*/  RET.REL.NODEC R2 `(matmul_kernel) ;  /* 0xffffff7802f07950 */ /* 0x000fea0003c3ffff */
.L_x_17:
[----:B------:R-:W-:-:S00]  /*8440*/  BRA `(.L_x_17) ;  /* 0xfffffffc00fc7947 */ /* 0x000fc0000383ffff */
[----:B------:R-:W-:-:S00]  /*8450*/  NOP ;  /* 0x0000000000007918 */ /* 0x000fc00000000000 */
        /* <DEDUP_REMOVED lines=10> */
.L_x_20:


//--------------------- .nv.shared.matmul_kernel  --------------------------
	.section	.nv.shared.matmul_kernel,"aw",@nobits
	.sectionflags	@""
	.align	16
	.zero		1024


//--------------------- .nv.shared.reserved.0     --------------------------
	.section	.nv.shared.reserved.0,"aw",@nobits
	.align	8
	.weak		__nv_reservedSMEM_offset_0_alias
	.size		__nv_reservedSMEM_offset_0_alias, 0, 64
	.other		__nv_reservedSMEM_offset_0_alias,@"STO_CUDA_RESERVED_SHARED STV_DEFAULT"
__nv_reservedSMEM_offset_0_alias:
	.zero		0
.nv.shared.reserved.0:
	.zero		64
	.weak		__nv_reservedSMEM_allocation_phase
	.type		__nv_reservedSMEM_allocation_phase,@object
	.size		__nv_reservedSMEM_allocation_phase,(.L_0 - __nv_reservedSMEM_allocation_phase)
__nv_reservedSMEM_allocation_phase:
	.zero		1
.L_0:
	.zero		7
	.weak		__nv_reservedSMEM_devtool_atexit_pc
	.type		__nv_reservedSMEM_devtool_atexit_pc,@object
	.size		__nv_reservedSMEM_devtool_atexit_pc,(__nv_reservedSMEM_allocation_mask - __nv_reservedSMEM_devtool_atexit_pc)
__nv_reservedSMEM_devtool_atexit_pc:
	.zero		8
	.weak		__nv_reservedSMEM_allocation_mask
	.type		__nv_reservedSMEM_allocation_mask,@object
	.size		__nv_reservedSMEM_allocation_mask,(.L_2 - __nv_reservedSMEM_allocation_mask)
__nv_reservedSMEM_allocation_mask:
	.zero		4
.L_2:


//--------------------- .nv.constant0.matmul_kernel --------------------------
	.section	.nv.constant0.matmul_kernel,"a",@progbits
	.sectionflags	@""
	.align	4
.nv.constant0.matmul_kernel:
	.zero		976


//--------------------- SYMBOLS --------------------------

	.type		.nv.reservedSmem.offset0,@object
	.size		.nv.reservedSmem.offset0,0x4
	.type		.nv.reservedSmem.cap,@object
	.size		.nv.reservedSmem.cap,0x4
